//
// Generated by NVIDIA NVVM Compiler
//
// Compiler Build ID: CL-36424714
// Cuda compilation tools, release 13.0, V13.0.88
// Based on NVVM 20.0.0
//

.version 9.0
.target sm_100
.address_size 64

	// .globl	_Z21dense_conv_gpu_kerneliiiiiPKfPfPi

.visible .entry _Z21dense_conv_gpu_kerneliiiiiPKfPfPi(
	.param .u32 _Z21dense_conv_gpu_kerneliiiiiPKfPfPi_param_0,
	.param .u32 _Z21dense_conv_gpu_kerneliiiiiPKfPfPi_param_1,
	.param .u32 _Z21dense_conv_gpu_kerneliiiiiPKfPfPi_param_2,
	.param .u32 _Z21dense_conv_gpu_kerneliiiiiPKfPfPi_param_3,
	.param .u32 _Z21dense_conv_gpu_kerneliiiiiPKfPfPi_param_4,
	.param .u64 .ptr .align 1 _Z21dense_conv_gpu_kerneliiiiiPKfPfPi_param_5,
	.param .u64 .ptr .align 1 _Z21dense_conv_gpu_kerneliiiiiPKfPfPi_param_6,
	.param .u64 .ptr .align 1 _Z21dense_conv_gpu_kerneliiiiiPKfPfPi_param_7
)
{
	.reg .pred 	%p<36>;
	.reg .b32 	%r<155>;
	.reg .b32 	%f<32>;
	.reg .b64 	%rd<43>;

	ld.param.u32 	%r72, [_Z21dense_conv_gpu_kerneliiiiiPKfPfPi_param_0];
	ld.param.u32 	%r69, [_Z21dense_conv_gpu_kerneliiiiiPKfPfPi_param_1];
	ld.param.u32 	%r70, [_Z21dense_conv_gpu_kerneliiiiiPKfPfPi_param_2];
	ld.param.u32 	%r73, [_Z21dense_conv_gpu_kerneliiiiiPKfPfPi_param_3];
	ld.param.u32 	%r71, [_Z21dense_conv_gpu_kerneliiiiiPKfPfPi_param_4];
	ld.param.u64 	%rd8, [_Z21dense_conv_gpu_kerneliiiiiPKfPfPi_param_5];
	ld.param.u64 	%rd9, [_Z21dense_conv_gpu_kerneliiiiiPKfPfPi_param_6];
	ld.param.u64 	%rd10, [_Z21dense_conv_gpu_kerneliiiiiPKfPfPi_param_7];
	cvta.to.global.u64 	%rd1, %rd9;
	cvta.to.global.u64 	%rd2, %rd8;
	cvta.to.global.u64 	%rd3, %rd10;
	mul.lo.s32 	%r74, %r73, %r73;
	mul.lo.s32 	%r1, %r74, %r73;
	mul.lo.s32 	%r2, %r71, %r71;
	mul.lo.s32 	%r3, %r2, %r71;
	mov.u32 	%r75, %tid.x;
	mov.u32 	%r76, %ctaid.x;
	mov.u32 	%r77, %ntid.x;
	mad.lo.s32 	%r4, %r76, %r77, %r75;
	mul.lo.s32 	%r5, %r1, %r72;
	setp.ge.s32 	%p1, %r4, %r5;
	setp.lt.s32 	%p2, %r3, 1;
	or.pred  	%p3, %p1, %p2;
	@%p3 bra 	$L__BB0_12;
	mul.lo.s32 	%r6, %r3, %r4;
	and.b32  	%r7, %r3, 7;
	setp.lt.u32 	%p4, %r3, 8;
	mov.b32 	%r138, 0;
	@%p4 bra 	$L__BB0_4;
	and.b32  	%r138, %r3, 2147483640;
	mov.b32 	%r136, 0;
$L__BB0_3:
	.pragma "nounroll";
	add.s32 	%r80, %r136, %r6;
	mul.wide.s32 	%rd11, %r80, 4;
	add.s64 	%rd12, %rd3, %rd11;
	mov.b32 	%r81, -1;
	st.global.u32 	[%rd12], %r81;
	st.global.u32 	[%rd12+4], %r81;
	st.global.u32 	[%rd12+8], %r81;
	st.global.u32 	[%rd12+12], %r81;
	st.global.u32 	[%rd12+16], %r81;
	st.global.u32 	[%rd12+20], %r81;
	st.global.u32 	[%rd12+24], %r81;
	st.global.u32 	[%rd12+28], %r81;
	add.s32 	%r136, %r136, 8;
	setp.ne.s32 	%p5, %r136, %r138;
	@%p5 bra 	$L__BB0_3;
$L__BB0_4:
	setp.eq.s32 	%p6, %r7, 0;
	@%p6 bra 	$L__BB0_12;
	and.b32  	%r12, %r3, 3;
	setp.lt.u32 	%p7, %r7, 4;
	@%p7 bra 	$L__BB0_7;
	add.s32 	%r82, %r138, %r6;
	mul.wide.s32 	%rd13, %r82, 4;
	add.s64 	%rd14, %rd3, %rd13;
	mov.b32 	%r83, -1;
	st.global.u32 	[%rd14], %r83;
	st.global.u32 	[%rd14+4], %r83;
	st.global.u32 	[%rd14+8], %r83;
	st.global.u32 	[%rd14+12], %r83;
	add.s32 	%r138, %r138, 4;
$L__BB0_7:
	setp.eq.s32 	%p8, %r12, 0;
	@%p8 bra 	$L__BB0_12;
	setp.eq.s32 	%p9, %r12, 1;
	@%p9 bra 	$L__BB0_10;
	add.s32 	%r84, %r138, %r6;
	mul.wide.s32 	%rd15, %r84, 4;
	add.s64 	%rd16, %rd3, %rd15;
	mov.b32 	%r85, -1;
	st.global.u32 	[%rd16], %r85;
	st.global.u32 	[%rd16+4], %r85;
	add.s32 	%r138, %r138, 2;
$L__BB0_10:
	and.b32  	%r86, %r3, 1;
	setp.eq.b32 	%p10, %r86, 1;
	not.pred 	%p11, %p10;
	@%p11 bra 	$L__BB0_12;
	add.s32 	%r87, %r138, %r6;
	mul.wide.s32 	%rd17, %r87, 4;
	add.s64 	%rd18, %rd3, %rd17;
	mov.b32 	%r88, -1;
	st.global.u32 	[%rd18], %r88;
$L__BB0_12:
	setp.ge.s32 	%p12, %r4, %r5;
	bar.sync 	0;
	@%p12 bra 	$L__BB0_49;
	rem.s32 	%r89, %r4, %r1;
	div.s32 	%r17, %r89, %r2;
	mul.lo.s32 	%r90, %r17, %r2;
	sub.s32 	%r91, %r89, %r90;
	div.s32 	%r18, %r91, %r71;
	rem.s32 	%r19, %r89, %r71;
	setp.lt.s32 	%p13, %r71, 1;
	@%p13 bra 	$L__BB0_49;
	div.s32 	%r92, %r4, %r1;
	mad.lo.s32 	%r20, %r92, %r70, %r17;
	mul.lo.s32 	%r21, %r3, %r4;
	setp.lt.s32 	%p14, %r69, 1;
	@%p14 bra 	$L__BB0_34;
	and.b32  	%r22, %r69, 15;
	add.s32 	%r23, %r22, -1;
	and.b32  	%r24, %r69, 7;
	and.b32  	%r25, %r69, 2147483632;
	and.b32  	%r26, %r69, 3;
	neg.s32 	%r27, %r25;
	add.s64 	%rd4, %rd2, 32;
	add.s64 	%rd5, %rd1, 32;
	mov.b32 	%r140, 0;
$L__BB0_16:
	mov.b32 	%r141, 0;
$L__BB0_17:
	add.s32 	%r122, %r20, %r140;
	mad.lo.s32 	%r123, %r122, %r70, %r18;
	add.s32 	%r124, %r141, %r123;
	mad.lo.s32 	%r30, %r124, %r70, %r19;
	mad.lo.s32 	%r125, %r140, %r71, %r141;
	mad.lo.s32 	%r31, %r125, %r71, %r21;
	mov.b32 	%r142, 0;
$L__BB0_18:
	setp.lt.u32 	%p24, %r69, 16;
	add.s32 	%r127, %r30, %r142;
	add.s32 	%r128, %r31, %r142;
	mul.wide.s32 	%rd27, %r128, 4;
	add.s64 	%rd28, %rd3, %rd27;
	st.global.u32 	[%rd28], %r127;
	mul.lo.s32 	%r33, %r127, %r69;
	mul.lo.s32 	%r34, %r128, %r69;
	mov.b32 	%r147, 0;
	@%p24 bra 	$L__BB0_21;
	mov.u32 	%r143, %r34;
	mov.u32 	%r144, %r33;
	mov.u32 	%r145, %r27;
$L__BB0_20:
	.pragma "nounroll";
	mul.wide.s32 	%rd29, %r144, 4;
	add.s64 	%rd30, %rd4, %rd29;
	mul.wide.s32 	%rd31, %r143, 4;
	add.s64 	%rd32, %rd5, %rd31;
	ld.global.f32 	%f1, [%rd30+-32];
	st.global.f32 	[%rd32+-32], %f1;
	ld.global.f32 	%f2, [%rd30+-28];
	st.global.f32 	[%rd32+-28], %f2;
	ld.global.f32 	%f3, [%rd30+-24];
	st.global.f32 	[%rd32+-24], %f3;
	ld.global.f32 	%f4, [%rd30+-20];
	st.global.f32 	[%rd32+-20], %f4;
	ld.global.f32 	%f5, [%rd30+-16];
	st.global.f32 	[%rd32+-16], %f5;
	ld.global.f32 	%f6, [%rd30+-12];
	st.global.f32 	[%rd32+-12], %f6;
	ld.global.f32 	%f7, [%rd30+-8];
	st.global.f32 	[%rd32+-8], %f7;
	ld.global.f32 	%f8, [%rd30+-4];
	st.global.f32 	[%rd32+-4], %f8;
	ld.global.f32 	%f9, [%rd30];
	st.global.f32 	[%rd32], %f9;
	ld.global.f32 	%f10, [%rd30+4];
	st.global.f32 	[%rd32+4], %f10;
	ld.global.f32 	%f11, [%rd30+8];
	st.global.f32 	[%rd32+8], %f11;
	ld.global.f32 	%f12, [%rd30+12];
	st.global.f32 	[%rd32+12], %f12;
	ld.global.f32 	%f13, [%rd30+16];
	st.global.f32 	[%rd32+16], %f13;
	ld.global.f32 	%f14, [%rd30+20];
	st.global.f32 	[%rd32+20], %f14;
	ld.global.f32 	%f15, [%rd30+24];
	st.global.f32 	[%rd32+24], %f15;
	ld.global.f32 	%f16, [%rd30+28];
	st.global.f32 	[%rd32+28], %f16;
	add.s32 	%r145, %r145, 16;
	add.s32 	%r144, %r144, 16;
	add.s32 	%r143, %r143, 16;
	setp.ne.s32 	%p25, %r145, 0;
	mov.u32 	%r147, %r25;
	@%p25 bra 	$L__BB0_20;
$L__BB0_21:
	setp.eq.s32 	%p26, %r22, 0;
	@%p26 bra 	$L__BB0_31;
	setp.lt.u32 	%p27, %r23, 7;
	@%p27 bra 	$L__BB0_24;
	add.s32 	%r129, %r147, %r33;
	mul.wide.s32 	%rd33, %r129, 4;
	add.s64 	%rd34, %rd2, %rd33;
	ld.global.f32 	%f17, [%rd34];
	add.s32 	%r130, %r147, %r34;
	mul.wide.s32 	%rd35, %r130, 4;
	add.s64 	%rd36, %rd1, %rd35;
	st.global.f32 	[%rd36], %f17;
	ld.global.f32 	%f18, [%rd34+4];
	st.global.f32 	[%rd36+4], %f18;
	ld.global.f32 	%f19, [%rd34+8];
	st.global.f32 	[%rd36+8], %f19;
	ld.global.f32 	%f20, [%rd34+12];
	st.global.f32 	[%rd36+12], %f20;
	ld.global.f32 	%f21, [%rd34+16];
	st.global.f32 	[%rd36+16], %f21;
	ld.global.f32 	%f22, [%rd34+20];
	st.global.f32 	[%rd36+20], %f22;
	ld.global.f32 	%f23, [%rd34+24];
	st.global.f32 	[%rd36+24], %f23;
	ld.global.f32 	%f24, [%rd34+28];
	st.global.f32 	[%rd36+28], %f24;
	add.s32 	%r147, %r147, 8;
$L__BB0_24:
	setp.eq.s32 	%p28, %r24, 0;
	@%p28 bra 	$L__BB0_31;
	add.s32 	%r131, %r24, -1;
	setp.lt.u32 	%p29, %r131, 3;
	@%p29 bra 	$L__BB0_27;
	add.s32 	%r132, %r147, %r33;
	mul.wide.s32 	%rd37, %r132, 4;
	add.s64 	%rd38, %rd2, %rd37;
	ld.global.f32 	%f25, [%rd38];
	add.s32 	%r133, %r147, %r34;
	mul.wide.s32 	%rd39, %r133, 4;
	add.s64 	%rd40, %rd1, %rd39;
	st.global.f32 	[%rd40], %f25;
	ld.global.f32 	%f26, [%rd38+4];
	st.global.f32 	[%rd40+4], %f26;
	ld.global.f32 	%f27, [%rd38+8];
	st.global.f32 	[%rd40+8], %f27;
	ld.global.f32 	%f28, [%rd38+12];
	st.global.f32 	[%rd40+12], %f28;
	add.s32 	%r147, %r147, 4;
$L__BB0_27:
	setp.eq.s32 	%p30, %r26, 0;
	@%p30 bra 	$L__BB0_31;
	setp.eq.s32 	%p31, %r26, 1;
	add.s32 	%r134, %r147, %r33;
	mul.wide.s32 	%rd41, %r134, 4;
	add.s64 	%rd6, %rd2, %rd41;
	ld.global.f32 	%f29, [%rd6];
	add.s32 	%r135, %r147, %r34;
	mul.wide.s32 	%rd42, %r135, 4;
	add.s64 	%rd7, %rd1, %rd42;
	st.global.f32 	[%rd7], %f29;
	@%p31 bra 	$L__BB0_31;
	setp.eq.s32 	%p32, %r26, 2;
	ld.global.f32 	%f30, [%rd6+4];
	st.global.f32 	[%rd7+4], %f30;
	@%p32 bra 	$L__BB0_31;
	ld.global.f32 	%f31, [%rd6+8];
	st.global.f32 	[%rd7+8], %f31;
$L__BB0_31:
	add.s32 	%r142, %r142, 1;
	setp.ne.s32 	%p33, %r142, %r71;
	@%p33 bra 	$L__BB0_18;
	add.s32 	%r141, %r141, 1;
	setp.ne.s32 	%p34, %r141, %r71;
	@%p34 bra 	$L__BB0_17;
	add.s32 	%r140, %r140, 1;
	setp.eq.s32 	%p35, %r140, %r71;
	@%p35 bra 	$L__BB0_49;
	bra.uni 	$L__BB0_16;
$L__BB0_34:
	and.b32  	%r49, %r71, 7;
	add.s32 	%r50, %r49, -1;
	and.b32  	%r51, %r71, 3;
	and.b32  	%r52, %r71, 2147483640;
	and.b32  	%r53, %r71, 1;
	mov.b32 	%r149, 0;
$L__BB0_35:
	add.s32 	%r95, %r20, %r149;
	mad.lo.s32 	%r55, %r95, %r70, %r18;
	mul.lo.s32 	%r56, %r149, %r71;
	mov.b32 	%r150, 0;
$L__BB0_36:
	setp.lt.u32 	%p15, %r71, 8;
	add.s32 	%r97, %r150, %r55;
	mad.lo.s32 	%r58, %r97, %r70, %r19;
	add.s32 	%r98, %r150, %r56;
	mad.lo.s32 	%r59, %r98, %r71, %r21;
	mov.b32 	%r153, 0;
	@%p15 bra 	$L__BB0_39;
	mov.b32 	%r151, 0;
$L__BB0_38:
	.pragma "nounroll";
	add.s32 	%r100, %r58, %r151;
	add.s32 	%r101, %r59, %r151;
	mul.wide.s32 	%rd19, %r101, 4;
	add.s64 	%rd20, %rd3, %rd19;
	st.global.u32 	[%rd20], %r100;
	add.s32 	%r102, %r100, 1;
	st.global.u32 	[%rd20+4], %r102;
	add.s32 	%r103, %r100, 2;
	st.global.u32 	[%rd20+8], %r103;
	add.s32 	%r104, %r100, 3;
	st.global.u32 	[%rd20+12], %r104;
	add.s32 	%r105, %r100, 4;
	st.global.u32 	[%rd20+16], %r105;
	add.s32 	%r106, %r100, 5;
	st.global.u32 	[%rd20+20], %r106;
	add.s32 	%r107, %r100, 6;
	st.global.u32 	[%rd20+24], %r107;
	add.s32 	%r108, %r100, 7;
	st.global.u32 	[%rd20+28], %r108;
	add.s32 	%r151, %r151, 8;
	setp.ne.s32 	%p16, %r151, %r52;
	mov.u32 	%r153, %r52;
	@%p16 bra 	$L__BB0_38;
$L__BB0_39:
	setp.eq.s32 	%p17, %r49, 0;
	@%p17 bra 	$L__BB0_47;
	setp.lt.u32 	%p18, %r50, 3;
	@%p18 bra 	$L__BB0_42;
	add.s32 	%r109, %r58, %r153;
	add.s32 	%r110, %r59, %r153;
	mul.wide.s32 	%rd21, %r110, 4;
	add.s64 	%rd22, %rd3, %rd21;
	st.global.u32 	[%rd22], %r109;
	add.s32 	%r111, %r109, 1;
	st.global.u32 	[%rd22+4], %r111;
	add.s32 	%r112, %r109, 2;
	st.global.u32 	[%rd22+8], %r112;
	add.s32 	%r113, %r109, 3;
	st.global.u32 	[%rd22+12], %r113;
	add.s32 	%r153, %r153, 4;
$L__BB0_42:
	setp.eq.s32 	%p19, %r51, 0;
	@%p19 bra 	$L__BB0_47;
	setp.eq.s32 	%p20, %r51, 1;
	@%p20 bra 	$L__BB0_45;
	add.s32 	%r114, %r58, %r153;
	add.s32 	%r115, %r59, %r153;
	mul.wide.s32 	%rd23, %r115, 4;
	add.s64 	%rd24, %rd3, %rd23;
	st.global.u32 	[%rd24], %r114;
	add.s32 	%r116, %r114, 1;
	st.global.u32 	[%rd24+4], %r116;
	add.s32 	%r153, %r153, 2;
$L__BB0_45:
	setp.eq.s32 	%p21, %r53, 0;
	@%p21 bra 	$L__BB0_47;
	add.s32 	%r117, %r58, %r153;
	add.s32 	%r118, %r59, %r153;
	mul.wide.s32 	%rd25, %r118, 4;
	add.s64 	%rd26, %rd3, %rd25;
	st.global.u32 	[%rd26], %r117;
$L__BB0_47:
	add.s32 	%r150, %r150, 1;
	setp.ne.s32 	%p22, %r150, %r71;
	@%p22 bra 	$L__BB0_36;
	add.s32 	%r149, %r149, 1;
	setp.ne.s32 	%p23, %r149, %r71;
	@%p23 bra 	$L__BB0_35;
$L__BB0_49:
	ret;

}


// ===== COMPILED SASS (sm_100) =====

	.target	sm_100

	.elftype	@"ET_EXEC"


//--------------------- .note.nv.tkinfo           --------------------------
	.section	.note.nv.tkinfo,"",@"SHT_NOTE"
	.sectionflags	@"SHF_NOTE_NV_TKINFO"
	.tkinfo
        /*0018*/ 	.word	0x00000002
        /*0030*/ 	.string	""
        /*0030*/ 	.string	"ptxas"
        /*0030*/ 	.string	"Cuda compilation tools, release 13.0, V13.0.88"
        /*0030*/ 	.string	"Build cuda_13.0.r13.0/compiler.36424714_0"
        /*0030*/ 	.string	"-arch sm_100 -m 64 "



//--------------------- .note.nv.cuinfo           --------------------------
	.section	.note.nv.cuinfo,"",@"SHT_NOTE"
	.sectionflags	@"SHF_NOTE_NV_CUINFO"
        /*0018*/ 	.short	0x0002
        /*001a*/ 	.short	0x0064
        /*001c*/ 	.short	0x0082
	.zero		2


//--------------------- .nv.info                  --------------------------
	.section	.nv.info,"",@"SHT_CUDA_INFO"
	.align	4


	//----- nvinfo : EIATTR_REGCOUNT
	.align		4
        /*0000*/ 	.byte	0x04, 0x2f
        /*0002*/ 	.short	(.L_1 - .L_0)
	.align		4
.L_0:
        /*0004*/ 	.word	index@(_Z21dense_conv_gpu_kerneliiiiiPKfPfPi)
        /*0008*/ 	.word	0x00000020


	//----- nvinfo : EIATTR_FRAME_SIZE
	.align		4
.L_1:
        /*000c*/ 	.byte	0x04, 0x11
        /*000e*/ 	.short	(.L_3 - .L_2)
	.align		4
.L_2:
        /*0010*/ 	.word	index@(_Z21dense_conv_gpu_kerneliiiiiPKfPfPi)
        /*0014*/ 	.word	0x00000000


	//----- nvinfo : EIATTR_MIN_STACK_SIZE
	.align		4
.L_3:
        /*0018*/ 	.byte	0x04, 0x12
        /*001a*/ 	.short	(.L_5 - .L_4)
	.align		4
.L_4:
        /*001c*/ 	.word	index@(_Z21dense_conv_gpu_kerneliiiiiPKfPfPi)
        /*0020*/ 	.word	0x00000000
.L_5:


//--------------------- .nv.compat                --------------------------
	.section	.nv.compat,"",@"SHT_CUDA_COMPAT_INFO"
	.align	4
        /*0000*/ 	.byte	0x02, 0x09, 0x00, 0x00, 0x02, 0x02, 0x01, 0x00, 0x02, 0x05, 0x05, 0x00, 0x03, 0x07, 0x01, 0x01
        /*0010*/ 	.byte	0x02, 0x03, 0x00, 0x00, 0x02, 0x06, 0x01, 0x00, 0x04, 0x0b, 0x08, 0x00, 0x09, 0x00, 0x00, 0x00
        /*0020*/ 	.byte	0x00, 0x00, 0x00, 0x00


//--------------------- .nv.info._Z21dense_conv_gpu_kerneliiiiiPKfPfPi --------------------------
	.section	.nv.info._Z21dense_conv_gpu_kerneliiiiiPKfPfPi,"",@"SHT_CUDA_INFO"
	.sectionflags	@""
	.align	4


	//----- nvinfo : EIATTR_CUDA_API_VERSION
	.align		4
        /*0000*/ 	.byte	0x04, 0x37
        /*0002*/ 	.short	(.L_7 - .L_6)
.L_6:
        /*0004*/ 	.word	0x00000082


	//----- nvinfo : EIATTR_KPARAM_INFO
	.align		4
.L_7:
        /*0008*/ 	.byte	0x04, 0x17
        /*000a*/ 	.short	(.L_9 - .L_8)
.L_8:
        /*000c*/ 	.word	0x00000000
        /*0010*/ 	.short	0x0007
        /*0012*/ 	.short	0x0028
        /*0014*/ 	.byte	0x00, 0xf5, 0x21, 0x00


	//----- nvinfo : EIATTR_KPARAM_INFO
	.align		4
.L_9:
        /*0018*/ 	.byte	0x04, 0x17
        /*001a*/ 	.short	(.L_11 - .L_10)
.L_10:
        /*001c*/ 	.word	0x00000000
        /*0020*/ 	.short	0x0006
        /*0022*/ 	.short	0x0020
        /*0024*/ 	.byte	0x00, 0xf5, 0x21, 0x00


	//----- nvinfo : EIATTR_KPARAM_INFO
	.align		4
.L_11:
        /*0028*/ 	.byte	0x04, 0x17
        /*002a*/ 	.short	(.L_13 - .L_12)
.L_12:
        /*002c*/ 	.word	0x00000000
        /*0030*/ 	.short	0x0005
        /*0032*/ 	.short	0x0018
        /*0034*/ 	.byte	0x00, 0xf5, 0x21, 0x00


	//----- nvinfo : EIATTR_KPARAM_INFO
	.align		4
.L_13:
        /*0038*/ 	.byte	0x04, 0x17
        /*003a*/ 	.short	(.L_15 - .L_14)
.L_14:
        /*003c*/ 	.word	0x00000000
        /*0040*/ 	.short	0x0004
        /*0042*/ 	.short	0x0010
        /*0044*/ 	.byte	0x00, 0xf0, 0x11, 0x00


	//----- nvinfo : EIATTR_KPARAM_INFO
	.align		4
.L_15:
        /*0048*/ 	.byte	0x04, 0x17
        /*004a*/ 	.short	(.L_17 - .L_16)
.L_16:
        /*004c*/ 	.word	0x00000000
        /*0050*/ 	.short	0x0003
        /*0052*/ 	.short	0x000c
        /*0054*/ 	.byte	0x00, 0xf0, 0x11, 0x00


	//----- nvinfo : EIATTR_KPARAM_INFO
	.align		4
.L_17:
        /*0058*/ 	.byte	0x04, 0x17
        /*005a*/ 	.short	(.L_19 - .L_18)
.L_18:
        /*005c*/ 	.word	0x00000000
        /*0060*/ 	.short	0x0002
        /*0062*/ 	.short	0x0008
        /*0064*/ 	.byte	0x00, 0xf0, 0x11, 0x00


	//----- nvinfo : EIATTR_KPARAM_INFO
	.align		4
.L_19:
        /*0068*/ 	.byte	0x04, 0x17
        /*006a*/ 	.short	(.L_21 - .L_20)
.L_20:
        /*006c*/ 	.word	0x00000000
        /*0070*/ 	.short	0x0001
        /*0072*/ 	.short	0x0004
        /*0074*/ 	.byte	0x00, 0xf0, 0x11, 0x00


	//----- nvinfo : EIATTR_KPARAM_INFO
	.align		4
.L_21:
        /*0078*/ 	.byte	0x04, 0x17
        /*007a*/ 	.short	(.L_23 - .L_22)
.L_22:
        /*007c*/ 	.word	0x00000000
        /*0080*/ 	.short	0x0000
        /*0082*/ 	.short	0x0000
        /*0084*/ 	.byte	0x00, 0xf0, 0x11, 0x00


	//----- nvinfo : EIATTR_SPARSE_MMA_MASK
	.align		4
.L_23:
        /*0088*/ 	.byte	0x03, 0x50
        /*008a*/ 	.short	0x0000


	//----- nvinfo : EIATTR_MAXREG_COUNT
	.align		4
        /*008c*/ 	.byte	0x03, 0x1b
        /*008e*/ 	.short	0x00ff


	//----- nvinfo : EIATTR_NUM_BARRIERS
	.align		4
        /*0090*/ 	.byte	0x02, 0x4c
        /*0092*/ 	.byte	0x01
	.zero		1


	//----- nvinfo : EIATTR_MERCURY_ISA_VERSION
	.align		4
        /*0094*/ 	.byte	0x03, 0x5f
        /*0096*/ 	.short	0x0101


	//----- nvinfo : EIATTR_VRC_CTA_INIT_COUNT
	.align		4
        /*0098*/ 	.byte	0x02, 0x4a
	.zero		1
	.zero		1


	//----- nvinfo : EIATTR_EXIT_INSTR_OFFSETS
	.align		4
        /*009c*/ 	.byte	0x04, 0x1c
        /*009e*/ 	.short	(.L_25 - .L_24)


	//   ....[0]....
.L_24:
        /*00a0*/ 	.word	0x000004b0


	//   ....[1]....
        /*00a4*/ 	.word	0x00000950


	//   ....[2]....
        /*00a8*/ 	.word	0x000014e0


	//   ....[3]....
        /*00ac*/ 	.word	0x00001a40


	//----- nvinfo : EIATTR_CRS_STACK_SIZE
	.align		4
.L_25:
        /*00b0*/ 	.byte	0x04, 0x1e
        /*00b2*/ 	.short	(.L_27 - .L_26)
.L_26:
        /*00b4*/ 	.word	0x00000000


	//----- nvinfo : EIATTR_CBANK_PARAM_SIZE
	.align		4
.L_27:
        /*00b8*/ 	.byte	0x03, 0x19
        /*00ba*/ 	.short	0x0030


	//----- nvinfo : EIATTR_PARAM_CBANK
	.align		4
        /*00bc*/ 	.byte	0x04, 0x0a
        /*00be*/ 	.short	(.L_29 - .L_28)
	.align		4
.L_28:
        /*00c0*/ 	.word	index@(.nv.constant0._Z21dense_conv_gpu_kerneliiiiiPKfPfPi)
        /*00c4*/ 	.short	0x0380
        /*00c6*/ 	.short	0x0030


	//----- nvinfo : EIATTR_SW_WAR
	.align		4
.L_29:
        /*00c8*/ 	.byte	0x04, 0x36
        /*00ca*/ 	.short	(.L_31 - .L_30)
.L_30:
        /*00cc*/ 	.word	0x00000008
.L_31:


//--------------------- .nv.callgraph             --------------------------
	.section	.nv.callgraph,"",@"SHT_CUDA_CALLGRAPH"
	.align	4
	.sectionentsize	8
	.align		4
        /*0000*/ 	.word	0x00000000
	.align		4
        /*0004*/ 	.word	0xffffffff
	.align		4
        /*0008*/ 	.word	0x00000000
	.align		4
        /*000c*/ 	.word	0xfffffffe
	.align		4
        /*0010*/ 	.word	0x00000000
	.align		4
        /*0014*/ 	.word	0xfffffffd
	.align		4
        /*0018*/ 	.word	0x00000000
	.align		4
        /*001c*/ 	.word	0xfffffffc


//--------------------- .text._Z21dense_conv_gpu_kerneliiiiiPKfPfPi --------------------------
	.section	.text._Z21dense_conv_gpu_kerneliiiiiPKfPfPi,"ax",@progbits
	.align	128
        .global         _Z21dense_conv_gpu_kerneliiiiiPKfPfPi
        .type           _Z21dense_conv_gpu_kerneliiiiiPKfPfPi,@function
        .size           _Z21dense_conv_gpu_kerneliiiiiPKfPfPi,(.L_x_23 - _Z21dense_conv_gpu_kerneliiiiiPKfPfPi)
        .other          _Z21dense_conv_gpu_kerneliiiiiPKfPfPi,@"STO_CUDA_ENTRY STV_DEFAULT"
_Z21dense_conv_gpu_kerneliiiiiPKfPfPi:
.text._Z21dense_conv_gpu_kerneliiiiiPKfPfPi:
[----:B------:R-:W-:Y:S01]  /*0000*/  LDC R1, c[0x0][0x37c] ;  /* 0x0000df00ff017b82 */ /* 0x000fe20000000800 */
[----:B------:R-:W0:Y:S07]  /*0010*/  S2R R3, SR_TID.X ;  /* 0x0000000000037919 */ /* 0x000e2e0000002100 */
[----:B------:R-:W1:Y:S01]  /*0020*/  LDC R7, c[0x0][0x38c] ;  /* 0x0000e300ff077b82 */ /* 0x000e620000000800 */
[----:B------:R-:W2:Y:S01]  /*0030*/  LDCU UR5, c[0x0][0x380] ;  /* 0x00007000ff0577ac */ /* 0x000ea20008000800 */
[----:B------:R-:W-:Y:S01]  /*0040*/  BSSY.RECONVERGENT B0, `(.L_x_0) ;  /* 0x0000044000007945 */ /* 0x000fe20003800200 */
[----:B------:R-:W3:Y:S05]  /*0050*/  LDCU.64 UR18, c[0x0][0x358] ;  /* 0x00006b00ff1277ac */ /* 0x000eea0008000a00 */
[----:B------:R-:W4:Y:S08]  /*0060*/  LDC R5, c[0x0][0x390] ;  /* 0x0000e400ff057b82 */ /* 0x000f300000000800 */
[----:B------:R-:W0:Y:S08]  /*0070*/  S2UR UR4, SR_CTAID.X ;  /* 0x00000000000479c3 */ /* 0x000e300000002500 */
[----:B------:R-:W0:Y:S01]  /*0080*/  LDC R6, c[0x0][0x360] ;  /* 0x0000d800ff067b82 */ /* 0x000e220000000800 */
[----:B-1----:R-:W-:-:S04]  /*0090*/  IMAD R2, R7, R7, RZ ;  /* 0x0000000707027224 */ /* 0x002fc800078e02ff */
[----:B------:R-:W-:Y:S02]  /*00a0*/  IMAD R2, R2, R7, RZ ;  /* 0x0000000702027224 */ /* 0x000fe400078e02ff */
[----:B----4-:R-:W-:-:S04]  /*00b0*/  IMAD R0, R5, R5, RZ ;  /* 0x0000000505007224 */ /* 0x010fc800078e02ff */
[----:B------:R-:W-:-:S05]  /*00c0*/  IMAD R4, R0, R5, RZ ;  /* 0x0000000500047224 */ /* 0x000fca00078e02ff */
[----:B------:R-:W-:Y:S01]  /*00d0*/  ISETP.GE.AND P0, PT, R4, 0x1, PT ;  /* 0x000000010400780c */ /* 0x000fe20003f06270 */
[----:B0-----:R-:W-:Y:S02]  /*00e0*/  IMAD R3, R6, UR4, R3 ;  /* 0x0000000406037c24 */ /* 0x001fe4000f8e0203 */
[----:B--2---:R-:W-:-:S05]  /*00f0*/  IMAD R6, R2, UR5, RZ ;  /* 0x0000000502067c24 */ /* 0x004fca000f8e02ff */
[----:B------:R-:W-:-:S13]  /*0100*/  ISETP.GE.OR P0, PT, R3, R6, !P0 ;  /* 0x000000060300720c */ /* 0x000fda0004706670 */
[----:B---3--:R-:W-:Y:S05]  /*0110*/  @P0 BRA `(.L_x_1) ;  /* 0x0000000000d80947 */ /* 0x008fea0003800000 */
[C---:B------:R-:W-:Y:S01]  /*0120*/  ISETP.GE.U32.AND P0, PT, R4.reuse, 0x8, PT ;  /* 0x000000080400780c */ /* 0x040fe20003f06070 */
[C---:B------:R-:W-:Y:S01]  /*0130*/  IMAD R10, R4.reuse, R3, RZ ;  /* 0x00000003040a7224 */ /* 0x040fe200078e02ff */
[----:B------:R-:W-:Y:S01]  /*0140*/  LOP3.LUT R14, R4, 0x7, RZ, 0xc0, !PT ;  /* 0x00000007040e7812 */ /* 0x000fe200078ec0ff */
[----:B------:R-:W-:-:S03]  /*0150*/  IMAD.MOV.U32 R7, RZ, RZ, RZ ;  /* 0x000000ffff077224 */ /* 0x000fc600078e00ff */
[----:B------:R-:W-:-:S07]  /*0160*/  ISETP.NE.AND P1, PT, R14, RZ, PT ;  /* 0x000000ff0e00720c */ /* 0x000fce0003f25270 */
[----:B------:R-:W-:Y:S06]  /*0170*/  @!P0 BRA `(.L_x_2) ;  /* 0x0000000000448947 */ /* 0x000fec0003800000 */
[----:B------:R-:W0:Y:S01]  /*0180*/  LDC.64 R12, c[0x0][0x3a8] ;  /* 0x0000ea00ff0c7b82 */ /* 0x000e220000000a00 */
[----:B------:R-:W-:Y:S01]  /*0190*/  LOP3.LUT R7, R4, 0x7ffffff8, RZ, 0xc0, !PT ;  /* 0x7ffffff804077812 */ /* 0x000fe200078ec0ff */
[----:B------:R-:W-:Y:S01]  /*01a0*/  IMAD.MOV.U32 R11, RZ, RZ, -0x1 ;  /* 0xffffffffff0b7424 */ /* 0x000fe200078e00ff */
[----:B------:R-:W-:-:S06]  /*01b0*/  UMOV UR4, URZ ;  /* 0x000000ff00047c82 */ /* 0x000fcc0008000000 */
.L_x_3:
[----:B-1----:R-:W-:Y:S01]  /*01c0*/  IADD3 R9, PT, PT, R10, UR4, RZ ;  /* 0x000000040a097c10 */ /* 0x002fe2000fffe0ff */
[----:B------:R-:W-:-:S04]  /*01d0*/  UIADD3 UR4, UPT, UPT, UR4, 0x8, URZ ;  /* 0x0000000804047890 */ /* 0x000fc8000fffe0ff */
[----:B0-----:R-:W-:Y:S02]  /*01e0*/  IMAD.WIDE R8, R9, 0x4, R12 ;  /* 0x0000000409087825 */ /* 0x001fe400078e020c */
[----:B------:R-:W-:-:S03]  /*01f0*/  ISETP.NE.AND P0, PT, R7, UR4, PT ;  /* 0x0000000407007c0c */ /* 0x000fc6000bf05270 */
[----:B------:R1:W-:Y:S04]  /*0200*/  STG.E desc[UR18][R8.64], R11 ;  /* 0x0000000b08007986 */ /* 0x0003e8000c101912 */
[----:B------:R1:W-:Y:S04]  /*0210*/  STG.E desc[UR18][R8.64+0x4], R11 ;  /* 0x0000040b08007986 */ /* 0x0003e8000c101912 */
[----:B------:R1:W-:Y:S04]  /*0220*/  STG.E desc[UR18][R8.64+0x8], R11 ;  /* 0x0000080b08007986 */ /* 0x0003e8000c101912 */
[----:B------:R1:W-:Y:S04]  /*0230*/  STG.E desc[UR18][R8.64+0xc], R11 ;  /* 0x00000c0b08007986 */ /* 0x0003e8000c101912 */
[----:B------:R1:W-:Y:S04]  /*0240*/  STG.E desc[UR18][R8.64+0x10], R11 ;  /* 0x0000100b08007986 */ /* 0x0003e8000c101912 */
[----:B------:R1:W-:Y:S04]  /*0250*/  STG.E desc[UR18][R8.64+0x14], R11 ;  /* 0x0000140b08007986 */ /* 0x0003e8000c101912 */
[----:B------:R1:W-:Y:S04]  /*0260*/  STG.E desc[UR18][R8.64+0x18], R11 ;  /* 0x0000180b08007986 */ /* 0x0003e8000c101912 */
[----:B------:R1:W-:Y:S01]  /*0270*/  STG.E desc[UR18][R8.64+0x1c], R11 ;  /* 0x00001c0b08007986 */ /* 0x0003e2000c101912 */
[----:B------:R-:W-:Y:S05]  /*0280*/  @P0 BRA `(.L_x_3) ;  /* 0xfffffffc00cc0947 */ /* 0x000fea000383ffff */
.L_x_2:
[----:B------:R-:W-:Y:S05]  /*0290*/  @!P1 BRA `(.L_x_1) ;  /* 0x0000000000789947 */ /* 0x000fea0003800000 */
[----:B------:R-:W-:Y:S02]  /*02a0*/  ISETP.GE.U32.AND P0, PT, R14, 0x4, PT ;  /* 0x000000040e00780c */ /* 0x000fe40003f06070 */
[----:B------:R-:W-:-:S04]  /*02b0*/  LOP3.LUT R12, R4, 0x3, RZ, 0xc0, !PT ;  /* 0x00000003040c7812 */ /* 0x000fc800078ec0ff */
[----:B------:R-:W-:-:S07]  /*02c0*/  ISETP.NE.AND P1, PT, R12, RZ, PT ;  /* 0x000000ff0c00720c */ /* 0x000fce0003f25270 */
[----:B------:R-:W-:Y:S06]  /*02d0*/  @!P0 BRA `(.L_x_4) ;  /* 0x0000000000248947 */ /* 0x000fec0003800000 */
[----:B-1----:R-:W0:Y:S01]  /*02e0*/  LDC.64 R8, c[0x0][0x3a8] ;  /* 0x0000ea00ff087b82 */ /* 0x002e220000000a00 */
[----:B------:R-:W-:Y:S01]  /*02f0*/  IMAD.IADD R11, R10, 0x1, R7 ;  /* 0x000000010a0b7824 */ /* 0x000fe200078e0207 */
[----:B------:R-:W-:Y:S01]  /*0300*/  IADD3 R7, PT, PT, R7, 0x4, RZ ;  /* 0x0000000407077810 */ /* 0x000fe20007ffe0ff */
[----:B------:R-:W-:Y:S02]  /*0310*/  IMAD.MOV.U32 R13, RZ, RZ, -0x1 ;  /* 0xffffffffff0d7424 */ /* 0x000fe400078e00ff */
[----:B0-----:R-:W-:-:S05]  /*0320*/  IMAD.WIDE R8, R11, 0x4, R8 ;  /* 0x000000040b087825 */ /* 0x001fca00078e0208 */
[----:B------:R0:W-:Y:S04]  /*0330*/  STG.E desc[UR18][R8.64], R13 ;  /* 0x0000000d08007986 */ /* 0x0001e8000c101912 */
[----:B------:R0:W-:Y:S04]  /*0340*/  STG.E desc[UR18][R8.64+0x4], R13 ;  /* 0x0000040d08007986 */ /* 0x0001e8000c101912 */
[----:B------:R0:W-:Y:S04]  /*0350*/  STG.E desc[UR18][R8.64+0x8], R13 ;  /* 0x0000080d08007986 */ /* 0x0001e8000c101912 */
[----:B------:R0:W-:Y:S02]  /*0360*/  STG.E desc[UR18][R8.64+0xc], R13 ;  /* 0x00000c0d08007986 */ /* 0x0001e4000c101912 */
.L_x_4:
[----:B------:R-:W-:Y:S05]  /*0370*/  @!P1 BRA `(.L_x_1) ;  /* 0x0000000000409947 */ /* 0x000fea0003800000 */
[----:B01----:R-:W-:Y:S02]  /*0380*/  LOP3.LUT R8, R4, 0x1, RZ, 0xc0, !PT ;  /* 0x0000000104087812 */ /* 0x003fe400078ec0ff */
[----:B------:R-:W-:Y:S02]  /*0390*/  ISETP.NE.AND P0, PT, R12, 0x1, PT ;  /* 0x000000010c00780c */ /* 0x000fe40003f05270 */
[----:B------:R-:W-:-:S13]  /*03a0*/  ISETP.NE.U32.AND P1, PT, R8, 0x1, PT ;  /* 0x000000010800780c */ /* 0x000fda0003f25070 */
[----:B------:R-:W0:Y:S01]  /*03b0*/  @!P1 LDC.64 R8, c[0x0][0x3a8] ;  /* 0x0000ea00ff089b82 */ /* 0x000e220000000a00 */
[----:B------:R-:W-:Y:S05]  /*03c0*/  @!P0 BRA `(.L_x_5) ;  /* 0x00000000001c8947 */ /* 0x000fea0003800000 */
[----:B------:R-:W1:Y:S01]  /*03d0*/  LDC.64 R12, c[0x0][0x3a8] ;  /* 0x0000ea00ff0c7b82 */ /* 0x000e620000000a00 */
[----:B------:R-:W-:Y:S01]  /*03e0*/  IMAD.IADD R11, R10, 0x1, R7 ;  /* 0x000000010a0b7824 */ /* 0x000fe200078e0207 */
[----:B------:R-:W-:Y:S01]  /*03f0*/  IADD3 R7, PT, PT, R7, 0x2, RZ ;  /* 0x0000000207077810 */ /* 0x000fe20007ffe0ff */
[----:B------:R-:W-:Y:S02]  /*0400*/  IMAD.MOV.U32 R15, RZ, RZ, -0x1 ;  /* 0xffffffffff0f7424 */ /* 0x000fe400078e00ff */
[----:B-1----:R-:W-:-:S05]  /*0410*/  IMAD.WIDE R12, R11, 0x4, R12 ;  /* 0x000000040b0c7825 */ /* 0x002fca00078e020c */
[----:B------:R1:W-:Y:S04]  /*0420*/  STG.E desc[UR18][R12.64], R15 ;  /* 0x0000000f0c007986 */ /* 0x0003e8000c101912 */
[----:B------:R1:W-:Y:S02]  /*0430*/  STG.E desc[UR18][R12.64+0x4], R15 ;  /* 0x0000040f0c007986 */ /* 0x0003e4000c101912 */
.L_x_5:
[----:B------:R-:W-:Y:S02]  /*0440*/  @!P1 IMAD.IADD R7, R10, 0x1, R7 ;  /* 0x000000010a079824 */ /* 0x000fe400078e0207 */
[----:B------:R-:W-:Y:S02]  /*0450*/  @!P1 IMAD.MOV.U32 R11, RZ, RZ, -0x1 ;  /* 0xffffffffff0b9424 */ /* 0x000fe400078e00ff */
[----:B0-----:R-:W-:-:S05]  /*0460*/  @!P1 IMAD.WIDE R8, R7, 0x4, R8 ;  /* 0x0000000407089825 */ /* 0x001fca00078e0208 */
[----:B------:R2:W-:Y:S02]  /*0470*/  @!P1 STG.E desc[UR18][R8.64], R11 ;  /* 0x0000000b08009986 */ /* 0x0005e4000c101912 */
.L_x_1:
[----:B------:R-:W-:Y:S05]  /*0480*/  BSYNC.RECONVERGENT B0 ;  /* 0x0000000000007941 */ /* 0x000fea0003800200 */
.L_x_0:
[----:B------:R-:W-:Y:S01]  /*0490*/  BAR.SYNC.DEFER_BLOCKING 0x0 ;  /* 0x0000000000007b1d */ /* 0x000fe20000010000 */
[----:B------:R-:W-:-:S13]  /*04a0*/  ISETP.GE.AND P0, PT, R3, R6, PT ;  /* 0x000000060300720c */ /* 0x000fda0003f06270 */
[----:B------:R-:W-:Y:S05]  /*04b0*/  @P0 EXIT ;  /* 0x000000000000094d */ /* 0x000fea0003800000 */
[----:B------:R-:W-:Y:S02]  /*04c0*/  IABS R6, R2 ;  /* 0x0000000200067213 */ /* 0x000fe40000000000 */
[----:B012---:R-:W-:Y:S02]  /*04d0*/  IABS R8, R0 ;  /* 0x0000000000087213 */ /* 0x007fe40000000000 */
[----:B------:R-:W0:Y:S01]  /*04e0*/  I2F.RP R7, R6 ;  /* 0x0000000600077306 */ /* 0x000e220000209400 */
[----:B------:R-:W-:Y:S02]  /*04f0*/  IABS R12, R3 ;  /* 0x00000003000c7213 */ /* 0x000fe40000000000 */
[----:B------:R-:W-:Y:S02]  /*0500*/  IABS R14, R2 ;  /* 0x00000002000e7213 */ /* 0x000fe40000000000 */
[----:B------:R-:W-:Y:S02]  /*0510*/  ISETP.GE.AND P1, PT, R3, RZ, PT ;  /* 0x000000ff0300720c */ /* 0x000fe40003f26270 */
[----:B------:R-:W-:Y:S01]  /*0520*/  IABS R16, R0 ;  /* 0x0000000000107213 */ /* 0x000fe20000000000 */
[----:B------:R-:W1:Y:S01]  /*0530*/  I2F.RP R9, R8 ;  /* 0x0000000800097306 */ /* 0x000e620000209400 */
[----:B------:R-:W-:-:S07]  /*0540*/  IABS R17, R5 ;  /* 0x0000000500117213 */ /* 0x000fce0000000000 */
[----:B0-----:R-:W0:Y:S08]  /*0550*/  MUFU.RCP R7, R7 ;  /* 0x0000000700077308 */ /* 0x001e300000001000 */
[----:B-1----:R-:W-:Y:S01]  /*0560*/  MUFU.RCP R9, R9 ;  /* 0x0000000900097308 */ /* 0x002fe20000001000 */
[----:B0-----:R-:W-:-:S07]  /*0570*/  IADD3 R10, PT, PT, R7, 0xffffffe, RZ ;  /* 0x0ffffffe070a7810 */ /* 0x001fce0007ffe0ff */
[----:B------:R0:W1:Y:S02]  /*0580*/  F2I.FTZ.U32.TRUNC.NTZ R11, R10 ;  /* 0x0000000a000b7305 */ /* 0x000064000021f000 */
[----:B0-----:R-:W-:Y:S02]  /*0590*/  IMAD.MOV.U32 R10, RZ, RZ, RZ ;  /* 0x000000ffff0a7224 */ /* 0x001fe400078e00ff */
[----:B-1----:R-:W-:-:S04]  /*05a0*/  IMAD.MOV R13, RZ, RZ, -R11 ;  /* 0x000000ffff0d7224 */ /* 0x002fc800078e0a0b */
[----:B------:R-:W-:-:S04]  /*05b0*/  IMAD R13, R13, R6, RZ ;  /* 0x000000060d0d7224 */ /* 0x000fc800078e02ff */
[----:B------:R-:W-:Y:S01]  /*05c0*/  IMAD.HI.U32 R7, R11, R13, R10 ;  /* 0x0000000d0b077227 */ /* 0x000fe200078e000a */
[----:B------:R-:W-:-:S03]  /*05d0*/  MOV R10, R12 ;  /* 0x0000000c000a7202 */ /* 0x000fc60000000f00 */
[----:B------:R-:W-:Y:S02]  /*05e0*/  IMAD.MOV R11, RZ, RZ, -R14 ;  /* 0x000000ffff0b7224 */ /* 0x000fe400078e0a0e */
[----:B------:R-:W-:-:S04]  /*05f0*/  IMAD.HI.U32 R7, R7, R10, RZ ;  /* 0x0000000a07077227 */ /* 0x000fc800078e00ff */
[----:B------:R-:W-:Y:S02]  /*0600*/  IMAD R11, R7, R11, R10 ;  /* 0x0000000b070b7224 */ /* 0x000fe400078e020a */
[----:B------:R-:W-:-:S03]  /*0610*/  VIADD R14, R9, 0xffffffe ;  /* 0x0ffffffe090e7836 */ /* 0x000fc60000000000 */
[----:B------:R-:W-:Y:S01]  /*0620*/  ISETP.GT.U32.AND P3, PT, R6, R11, PT ;  /* 0x0000000b0600720c */ /* 0x000fe20003f64070 */
[----:B------:R0:W1:Y:S02]  /*0630*/  F2I.FTZ.U32.TRUNC.NTZ R15, R14 ;  /* 0x0000000e000f7305 */ /* 0x000064000021f000 */
[----:B0-----:R-:W-:-:S10]  /*0640*/  IMAD.MOV.U32 R14, RZ, RZ, RZ ;  /* 0x000000ffff0e7224 */ /* 0x001fd400078e00ff */
[----:B------:R-:W-:Y:S01]  /*0650*/  @!P3 IADD3 R11, PT, PT, R11, -R6, RZ ;  /* 0x800000060b0bb210 */ /* 0x000fe20007ffe0ff */
[----:B-1----:R-:W-:-:S03]  /*0660*/  IMAD.MOV R9, RZ, RZ, -R15 ;  /* 0x000000ffff097224 */ /* 0x002fc600078e0a0f */
[----:B------:R-:W-:Y:S01]  /*0670*/  ISETP.GT.U32.AND P0, PT, R6, R11, PT ;  /* 0x0000000b0600720c */ /* 0x000fe20003f04070 */
[----:B------:R-:W-:Y:S02]  /*0680*/  IMAD.IADD R10, R11, 0x1, -R6 ;  /* 0x000000010b0a7824 */ /* 0x000fe400078e0a06 */
[----:B------:R-:W-:-:S03]  /*0690*/  IMAD R9, R9, R8, RZ ;  /* 0x0000000809097224 */ /* 0x000fc600078e02ff */
[----:B------:R-:W-:Y:S01]  /*06a0*/  SEL R13, R10, R11, !P0 ;  /* 0x0000000b0a0d7207 */ /* 0x000fe20004000000 */
[----:B------:R-:W-:Y:S01]  /*06b0*/  IMAD.HI.U32 R14, R15, R9, R14 ;  /* 0x000000090f0e7227 */ /* 0x000fe200078e000e */
[----:B------:R-:W-:Y:S02]  /*06c0*/  ISETP.NE.AND P0, PT, R2, RZ, PT ;  /* 0x000000ff0200720c */ /* 0x000fe40003f05270 */
[----:B------:R-:W-:Y:S01]  /*06d0*/  LOP3.LUT R10, RZ, R2, RZ, 0x33, !PT ;  /* 0x00000002ff0a7212 */ /* 0x000fe200078e33ff */
[----:B------:R-:W-:Y:S01]  /*06e0*/  IMAD.MOV R9, RZ, RZ, -R16 ;  /* 0x000000ffff097224 */ /* 0x000fe200078e0a10 */
[----:B------:R-:W-:-:S04]  /*06f0*/  @!P1 IADD3 R13, PT, PT, -R13, RZ, RZ ;  /* 0x000000ff0d0d9210 */ /* 0x000fc80007ffe1ff */
[----:B------:R-:W-:-:S04]  /*0700*/  SEL R13, R10, R13, !P0 ;  /* 0x0000000d0a0d7207 */ /* 0x000fc80004000000 */
[----:B------:R-:W-:-:S04]  /*0710*/  IABS R12, R13 ;  /* 0x0000000d000c7213 */ /* 0x000fc80000000000 */
[----:B------:R-:W-:Y:S01]  /*0720*/  MOV R15, R12 ;  /* 0x0000000c000f7202 */ /* 0x000fe20000000f00 */
[----:B------:R-:W-:-:S04]  /*0730*/  IMAD.MOV.U32 R12, RZ, RZ, R17 ;  /* 0x000000ffff0c7224 */ /* 0x000fc800078e0011 */
[----:B------:R-:W-:Y:S01]  /*0740*/  IMAD.HI.U32 R14, R14, R15, RZ ;  /* 0x0000000f0e0e7227 */ /* 0x000fe200078e00ff */
[----:B------:R-:W0:Y:S03]  /*0750*/  I2F.RP R16, R12 ;  /* 0x0000000c00107306 */ /* 0x000e260000209400 */
[----:B------:R-:W-:-:S05]  /*0760*/  IMAD R9, R14, R9, R15 ;  /* 0x000000090e097224 */ /* 0x000fca00078e020f */
[----:B------:R-:W-:Y:S01]  /*0770*/  ISETP.GT.U32.AND P2, PT, R8, R9, PT ;  /* 0x000000090800720c */ /* 0x000fe20003f44070 */
[----:B0-----:R-:W0:-:S12]  /*0780*/  MUFU.RCP R16, R16 ;  /* 0x0000001000107308 */ /* 0x001e180000001000 */
[----:B------:R-:W-:Y:S02]  /*0790*/  @!P2 IMAD.IADD R9, R9, 0x1, -R8 ;  /* 0x000000010909a824 */ /* 0x000fe400078e0a08 */
[----:B------:R-:W-:Y:S01]  /*07a0*/  @!P2 VIADD R14, R14, 0x1 ;  /* 0x000000010e0ea836 */ /* 0x000fe20000000000 */
[----:B------:R-:W-:Y:S02]  /*07b0*/  ISETP.NE.AND P2, PT, R0, RZ, PT ;  /* 0x000000ff0000720c */ /* 0x000fe40003f45270 */
[----:B------:R-:W-:Y:S02]  /*07c0*/  ISETP.GE.U32.AND P1, PT, R9, R8, PT ;  /* 0x000000080900720c */ /* 0x000fe40003f26070 */
[----:B------:R-:W-:-:S04]  /*07d0*/  LOP3.LUT R8, R13, R0, RZ, 0x3c, !PT ;  /* 0x000000000d087212 */ /* 0x000fc800078e3cff */
[----:B------:R-:W-:Y:S02]  /*07e0*/  ISETP.GE.AND P4, PT, R8, RZ, PT ;  /* 0x000000ff0800720c */ /* 0x000fe40003f86270 */
[----:B0-----:R-:W-:-:S05]  /*07f0*/  IADD3 R9, PT, PT, R16, 0xffffffe, RZ ;  /* 0x0ffffffe10097810 */ /* 0x001fca0007ffe0ff */
[----:B------:R-:W-:Y:S01]  /*0800*/  @P1 VIADD R14, R14, 0x1 ;  /* 0x000000010e0e1836 */ /* 0x000fe20000000000 */
[----:B------:R-:W0:Y:S05]  /*0810*/  F2I.FTZ.U32.TRUNC.NTZ R9, R9 ;  /* 0x0000000900097305 */ /* 0x000e2a000021f000 */
[----:B------:R-:W-:Y:S02]  /*0820*/  @!P4 IADD3 R14, PT, PT, -R14, RZ, RZ ;  /* 0x000000ff0e0ec210 */ /* 0x000fe40007ffe1ff */
[----:B------:R-:W-:Y:S02]  /*0830*/  @!P2 LOP3.LUT R14, RZ, R0, RZ, 0x33, !PT ;  /* 0x00000000ff0ea212 */ /* 0x000fe400078e33ff */
[----:B------:R-:W-:-:S03]  /*0840*/  ISETP.GE.AND P4, PT, R5, 0x1, PT ;  /* 0x000000010500780c */ /* 0x000fc60003f86270 */
[----:B------:R-:W-:Y:S02]  /*0850*/  IMAD.MOV R8, RZ, RZ, -R14 ;  /* 0x000000ffff087224 */ /* 0x000fe400078e0a0e */
[----:B0-----:R-:W-:Y:S02]  /*0860*/  IMAD.MOV R17, RZ, RZ, -R9 ;  /* 0x000000ffff117224 */ /* 0x001fe400078e0a09 */
[----:B------:R-:W-:Y:S02]  /*0870*/  IMAD R0, R0, R8, R13 ;  /* 0x0000000800007224 */ /* 0x000fe400078e020d */
[----:B------:R-:W-:Y:S02]  /*0880*/  HFMA2 R8, -RZ, RZ, 0, 0 ;  /* 0x00000000ff087431 */ /* 0x000fe400000001ff */
[----:B------:R-:W-:Y:S01]  /*0890*/  IMAD R17, R17, R12, RZ ;  /* 0x0000000c11117224 */ /* 0x000fe200078e02ff */
[----:B------:R-:W-:-:S03]  /*08a0*/  IABS R16, R0 ;  /* 0x0000000000107213 */ /* 0x000fc60000000000 */
[----:B------:R-:W-:-:S04]  /*08b0*/  IMAD.HI.U32 R8, R9, R17, R8 ;  /* 0x0000001109087227 */ /* 0x000fc800078e0008 */
[----:B------:R-:W-:Y:S02]  /*08c0*/  IMAD.MOV.U32 R17, RZ, RZ, R16 ;  /* 0x000000ffff117224 */ /* 0x000fe400078e0010 */
[----:B------:R-:W-:-:S04]  /*08d0*/  IMAD.HI.U32 R9, R8, R15, RZ ;  /* 0x0000000f08097227 */ /* 0x000fc800078e00ff */
[----:B------:R-:W-:-:S04]  /*08e0*/  IMAD.HI.U32 R8, R8, R17, RZ ;  /* 0x0000001108087227 */ /* 0x000fc800078e00ff */
[----:B------:R-:W-:Y:S01]  /*08f0*/  IMAD.MOV R16, RZ, RZ, -R9 ;  /* 0x000000ffff107224 */ /* 0x000fe200078e0a09 */
[----:B------:R-:W-:-:S03]  /*0900*/  IADD3 R9, PT, PT, -R8, RZ, RZ ;  /* 0x000000ff08097210 */ /* 0x000fc60007ffe1ff */
[C---:B------:R-:W-:Y:S02]  /*0910*/  IMAD R15, R12.reuse, R16, R15 ;  /* 0x000000100c0f7224 */ /* 0x040fe400078e020f */
[----:B------:R-:W-:-:S03]  /*0920*/  IMAD R9, R12, R9, R17 ;  /* 0x000000090c097224 */ /* 0x000fc600078e0211 */
[C---:B------:R-:W-:Y:S02]  /*0930*/  ISETP.GT.U32.AND P2, PT, R12.reuse, R15, PT ;  /* 0x0000000f0c00720c */ /* 0x040fe40003f44070 */
[----:B------:R-:W-:Y:S01]  /*0940*/  ISETP.GT.U32.AND P1, PT, R12, R9, PT ;  /* 0x000000090c00720c */ /* 0x000fe20003f24070 */
[----:B------:R-:W-:-:S12]  /*0950*/  @!P4 EXIT ;  /* 0x000000000000c94d */ /* 0x000fd80003800000 */
[----:B------:R-:W-:Y:S01]  /*0960*/  ISETP.GE.U32.AND P5, PT, R11, R6, PT ;  /* 0x000000060b00720c */ /* 0x000fe20003fa6070 */
[----:B------:R-:W0:Y:S01]  /*0970*/  LDCU UR8, c[0x0][0x384] ;  /* 0x00007080ff0877ac */ /* 0x000e220008000800 */
[----:B------:R-:W-:Y:S01]  /*0980*/  @!P2 IMAD.IADD R15, R15, 0x1, -R12 ;  /* 0x000000010f0fa824 */ /* 0x000fe200078e0a0c */
[----:B------:R-:W-:Y:S01]  /*0990*/  LOP3.LUT R2, R3, R2, RZ, 0x3c, !PT ;  /* 0x0000000203027212 */ /* 0x000fe200078e3cff */
[----:B------:R-:W-:Y:S01]  /*09a0*/  @!P3 VIADD R7, R7, 0x1 ;  /* 0x000000010707b836 */ /* 0x000fe20000000000 */
[-C--:B------:R-:W-:Y:S01]  /*09b0*/  @!P1 IADD3 R9, PT, PT, R9, -R12.reuse, RZ ;  /* 0x8000000c09099210 */ /* 0x080fe20007ffe0ff */
[----:B------:R-:W1:Y:S01]  /*09c0*/  LDCU UR4, c[0x0][0x388] ;  /* 0x00007100ff0477ac */ /* 0x000e620008000800 */
[----:B------:R-:W-:Y:S01]  /*09d0*/  ISETP.GE.AND P2, PT, R2, RZ, PT ;  /* 0x000000ff0200720c */ /* 0x000fe20003f46270 */
[----:B------:R-:W-:Y:S01]  /*09e0*/  @!P1 VIADD R8, R8, 0x1 ;  /* 0x0000000108089836 */ /* 0x000fe20000000000 */
[----:B------:R-:W-:Y:S01]  /*09f0*/  ISETP.GT.U32.AND P3, PT, R12, R15, PT ;  /* 0x0000000f0c00720c */ /* 0x000fe20003f64070 */
[----:B------:R-:W-:Y:S01]  /*0a00*/  IMAD R4, R4, R3, RZ ;  /* 0x0000000304047224 */ /* 0x000fe200078e02ff */
[----:B------:R-:W-:-:S02]  /*0a10*/  ISETP.GE.U32.AND P4, PT, R9, R12, PT ;  /* 0x0000000c0900720c */ /* 0x000fc40003f86070 */
[----:B------:R-:W-:Y:S02]  /*0a20*/  LOP3.LUT R0, R0, R5, RZ, 0x3c, !PT ;  /* 0x0000000500007212 */ /* 0x000fe400078e3cff */
[----:B------:R-:W-:Y:S02]  /*0a30*/  @P5 IADD3 R7, PT, PT, R7, 0x1, RZ ;  /* 0x0000000107075810 */ /* 0x000fe40007ffe0ff */
[----:B------:R-:W-:Y:S02]  /*0a40*/  ISETP.GE.AND P6, PT, R13, RZ, PT ;  /* 0x000000ff0d00720c */ /* 0x000fe40003fc6270 */
[----:B------:R-:W-:Y:S01]  /*0a50*/  ISETP.GE.AND P5, PT, R0, RZ, PT ;  /* 0x000000ff0000720c */ /* 0x000fe20003fa6270 */
[----:B0-----:R-:W-:Y:S01]  /*0a60*/  UISETP.GE.AND UP0, UPT, UR8, 0x1, UPT ;  /* 0x000000010800788c */ /* 0x001fe2000bf06270 */
[----:B------:R-:W-:Y:S01]  /*0a70*/  @!P2 IADD3 R7, PT, PT, -R7, RZ, RZ ;  /* 0x000000ff0707a210 */ /* 0x000fe20007ffe1ff */
[----:B------:R-:W-:Y:S02]  /*0a80*/  @!P3 IMAD.IADD R15, R15, 0x1, -R12 ;  /* 0x000000010f0fb824 */ /* 0x000fe400078e0a0c */
[----:B------:R-:W-:-:S02]  /*0a90*/  @P4 IADD3 R8, PT, PT, R8, 0x1, RZ ;  /* 0x0000000108084810 */ /* 0x000fc40007ffe0ff */
[----:B------:R-:W-:Y:S02]  /*0aa0*/  SEL R9, R10, R7, !P0 ;  /* 0x000000070a097207 */ /* 0x000fe40004000000 */
[----:B------:R-:W-:Y:S02]  /*0ab0*/  ISETP.NE.AND P0, PT, R5, RZ, PT ;  /* 0x000000ff0500720c */ /* 0x000fe40003f05270 */
[----:B------:R-:W-:Y:S01]  /*0ac0*/  @!P6 IMAD.MOV R15, RZ, RZ, -R15 ;  /* 0x000000ffff0fe224 */ /* 0x000fe200078e0a0f */
[----:B------:R-:W-:Y:S01]  /*0ad0*/  LOP3.LUT R7, RZ, R5, RZ, 0x33, !PT ;  /* 0x00000005ff077212 */ /* 0x000fe200078e33ff */
[----:B-1----:R-:W-:Y:S01]  /*0ae0*/  IMAD R3, R9, UR4, R14 ;  /* 0x0000000409037c24 */ /* 0x002fe2000f8e020e */
[----:B------:R-:W-:Y:S02]  /*0af0*/  @!P5 IADD3 R8, PT, PT, -R8, RZ, RZ ;  /* 0x000000ff0808d210 */ /* 0x000fe40007ffe1ff */
[C---:B------:R-:W-:Y:S02]  /*0b00*/  SEL R2, R7.reuse, R15, !P0 ;  /* 0x0000000f07027207 */ /* 0x040fe40004000000 */
[----:B------:R-:W-:Y:S01]  /*0b10*/  SEL R0, R7, R8, !P0 ;  /* 0x0000000807007207 */ /* 0x000fe20004000000 */
[----:B------:R-:W-:Y:S06]  /*0b20*/  BRA.U !UP0, `(.L_x_6) ;  /* 0x0000000908747547 */ /* 0x000fec000b800000 */
[----:B------:R-:W0:Y:S01]  /*0b30*/  LDCU.64 UR6, c[0x0][0x3a0] ;  /* 0x00007400ff0677ac */ /* 0x000e220008000a00 */
[----:B------:R-:W1:Y:S01]  /*0b40*/  LDCU.64 UR4, c[0x0][0x398] ;  /* 0x00007300ff0477ac */ /* 0x000e620008000a00 */
[----:B------:R-:W-:Y:S02]  /*0b50*/  ULOP3.LUT UR14, UR8, 0xf, URZ, 0xc0, !UPT ;  /* 0x0000000f080e7892 */ /* 0x000fe4000f8ec0ff */
[----:B------:R-:W-:Y:S02]  /*0b60*/  ULOP3.LUT UR15, UR8, 0x7, URZ, 0xc0, !UPT ;  /* 0x00000007080f7892 */ /* 0x000fe4000f8ec0ff */
[----:B0-----:R-:W-:Y:S02]  /*0b70*/  UIADD3 UR9, UP1, UPT, UR6, 0x20, URZ ;  /* 0x0000002006097890 */ /* 0x001fe4000ff3e0ff */
[----:B-1----:R-:W-:Y:S02]  /*0b80*/  UIADD3 UR11, UP0, UPT, UR4, 0x20, URZ ;  /* 0x00000020040b7890 */ /* 0x002fe4000ff1e0ff */
[----:B------:R-:W-:-:S02]  /*0b90*/  UIADD3 UR4, UPT, UPT, UR14, -0x1, URZ ;  /* 0xffffffff0e047890 */ /* 0x000fc4000fffe0ff */
[----:B------:R-:W-:Y:S02]  /*0ba0*/  UIADD3.X UR10, UPT, UPT, URZ, UR7, URZ, UP1, !UPT ;  /* 0x00000007ff0a7290 */ /* 0x000fe40008ffe4ff */
[----:B------:R-:W-:Y:S02]  /*0bb0*/  ULOP3.LUT UR7, UR8, 0x7ffffff0, URZ, 0xc0, !UPT ;  /* 0x7ffffff008077892 */ /* 0x000fe4000f8ec0ff */
[----:B------:R-:W-:Y:S02]  /*0bc0*/  UIADD3.X UR12, UPT, UPT, URZ, UR5, URZ, UP0, !UPT ;  /* 0x00000005ff0c7290 */ /* 0x000fe400087fe4ff */
[----:B------:R-:W-:Y:S02]  /*0bd0*/  UISETP.GE.U32.AND UP0, UPT, UR4, 0x7, UPT ;  /* 0x000000070400788c */ /* 0x000fe4000bf06070 */
[----:B------:R-:W-:Y:S02]  /*0be0*/  ULOP3.LUT UR8, UR8, 0x3, URZ, 0xc0, !UPT ;  /* 0x0000000308087892 */ /* 0x000fe4000f8ec0ff */
[----:B------:R-:W-:Y:S01]  /*0bf0*/  UIADD3 UR13, UPT, UPT, -UR7, URZ, URZ ;  /* 0x000000ff070d7290 */ /* 0x000fe2000fffe1ff */
[----:B------:R-:W-:-:S11]  /*0c00*/  UMOV UR4, URZ ;  /* 0x000000ff00047c82 */ /* 0x000fd60008000000 */
.L_x_14:
[----:B01234-:R-:W-:-:S07]  /*0c10*/  IMAD.MOV.U32 R5, RZ, RZ, RZ ;  /* 0x000000ffff057224 */ /* 0x01ffce00078e00ff */
.L_x_13:
[----:B0-----:R-:W0:Y:S01]  /*0c20*/  LDC R8, c[0x0][0x390] ;  /* 0x0000e400ff087b82 */ /* 0x001e220000000800 */
[----:B-1----:R-:W1:Y:S01]  /*0c30*/  LDCU UR5, c[0x0][0x388] ;  /* 0x00007100ff0577ac */ /* 0x002e620008000800 */
[----:B------:R-:W-:-:S05]  /*0c40*/  IADD3 R7, PT, PT, R3, UR4, RZ ;  /* 0x0000000403077c10 */ /* 0x000fca000fffe0ff */
[----:B-1----:R-:W-:-:S04]  /*0c50*/  IMAD R6, R7, UR5, R0 ;  /* 0x0000000507067c24 */ /* 0x002fc8000f8e0200 */
[--C-:B------:R-:W-:Y:S02]  /*0c60*/  IMAD.IADD R9, R6, 0x1, R5.reuse ;  /* 0x0000000106097824 */ /* 0x100fe400078e0205 */
[----:B0-----:R-:W-:Y:S01]  /*0c70*/  IMAD R7, R8, UR4, R5 ;  /* 0x0000000408077c24 */ /* 0x001fe2000f8e0205 */
[----:B------:R-:W-:Y:S01]  /*0c80*/  IADD3 R5, PT, PT, R5, 0x1, RZ ;  /* 0x0000000105057810 */ /* 0x000fe20007ffe0ff */
[----:B------:R-:W-:Y:S01]  /*0c90*/  IMAD R9, R9, UR5, R2 ;  /* 0x0000000509097c24 */ /* 0x000fe2000f8e0202 */
[----:B------:R-:W-:Y:S02]  /*0ca0*/  UMOV UR5, URZ ;  /* 0x000000ff00057c82 */ /* 0x000fe40008000000 */
[-C--:B------:R-:W-:Y:S01]  /*0cb0*/  ISETP.NE.AND P0, PT, R5, R8.reuse, PT ;  /* 0x000000080500720c */ /* 0x080fe20003f05270 */
[----:B--234-:R-:W-:-:S12]  /*0cc0*/  IMAD R8, R7, R8, R4 ;  /* 0x0000000807087224 */ /* 0x01cfd800078e0204 */
.L_x_12:
[----:B01----:R-:W0:Y:S01]  /*0cd0*/  LDC.64 R6, c[0x0][0x3a8] ;  /* 0x0000ea00ff067b82 */ /* 0x003e220000000a00 */
[----:B--23--:R-:W-:Y:S01]  /*0ce0*/  VIADD R15, R8, UR5 ;  /* 0x00000005080f7c36 */ /* 0x00cfe20008000000 */
[----:B------:R-:W1:Y:S01]  /*0cf0*/  LDCU UR6, c[0x0][0x384] ;  /* 0x00007080ff0677ac */ /* 0x000e620008000800 */
[----:B----4-:R-:W-:Y:S01]  /*0d00*/  IADD3 R13, PT, PT, R9, UR5, RZ ;  /* 0x00000005090d7c10 */ /* 0x010fe2000fffe0ff */
[----:B------:R-:W-:-:S04]  /*0d10*/  UIADD3 UR5, UPT, UPT, UR5, 0x1, URZ ;  /* 0x0000000105057890 */ /* 0x000fc8000fffe0ff */
[----:B------:R-:W2:Y:S01]  /*0d20*/  LDC R16, c[0x0][0x390] ;  /* 0x0000e400ff107b82 */ /* 0x000ea20000000800 */
[----:B-1----:R-:W-:Y:S02]  /*0d30*/  UISETP.GE.U32.AND UP1, UPT, UR6, 0x10, UPT ;  /* 0x000000100600788c */ /* 0x002fe4000bf26070 */
[----:B------:R-:W-:Y:S02]  /*0d40*/  IMAD R11, R13, UR6, RZ ;  /* 0x000000060d0b7c24 */ /* 0x000fe4000f8e02ff */
[C---:B------:R-:W-:Y:S01]  /*0d50*/  IMAD R10, R15.reuse, UR6, RZ ;  /* 0x000000060f0a7c24 */ /* 0x040fe2000f8e02ff */
[----:B------:R-:W-:Y:S01]  /*0d60*/  UMOV UR6, URZ ;  /* 0x000000ff00067c82 */ /* 0x000fe20008000000 */
[----:B0-----:R-:W-:-:S05]  /*0d70*/  IMAD.WIDE R6, R15, 0x4, R6 ;  /* 0x000000040f067825 */ /* 0x001fca00078e0206 */
[----:B------:R0:W-:Y:S01]  /*0d80*/  STG.E desc[UR18][R6.64], R13 ;  /* 0x0000000d06007986 */ /* 0x0001e2000c101912 */
[----:B--2---:R-:W-:Y:S01]  /*0d90*/  ISETP.NE.AND P1, PT, R16, UR5, PT ;  /* 0x0000000510007c0c */ /* 0x004fe2000bf25270 */
[----:B------:R-:W-:-:S12]  /*0da0*/  BRA.U !UP1, `(.L_x_7) ;  /* 0x0000000109bc7547 */ /* 0x000fd8000b800000 */
[----:B------:R-:W-:Y:S01]  /*0db0*/  IMAD.MOV.U32 R15, RZ, RZ, R10 ;  /* 0x000000ffff0f7224 */ /* 0x000fe200078e000a */
[----:B------:R-:W-:Y:S01]  /*0dc0*/  MOV R14, R11 ;  /* 0x0000000b000e7202 */ /* 0x000fe20000000f00 */
[----:B------:R-:W-:-:S06]  /*0dd0*/  UMOV UR6, UR13 ;  /* 0x0000000d00067c82 */ /* 0x000fcc0008000000 */
.L_x_8:
[----:B0-----:R-:W-:Y:S01]  /*0de0*/  MOV R7, UR12 ;  /* 0x0000000c00077c02 */ /* 0x001fe20008000f00 */
[----:B------:R-:W-:-:S04]  /*0df0*/  IMAD.U32 R6, RZ, RZ, UR11 ;  /* 0x0000000bff067e24 */ /* 0x000fc8000f8e00ff */
[----:B------:R-:W-:-:S05]  /*0e00*/  IMAD.WIDE R6, R14, 0x4, R6 ;  /* 0x000000040e067825 */ /* 0x000fca00078e0206 */
[----:B----4-:R-:W2:Y:S01]  /*0e10*/  LDG.E R17, desc[UR18][R6.64+-0x20] ;  /* 0xffffe01206117981 */ /* 0x010ea2000c1e1900 */
[----:B------:R-:W-:Y:S01]  /*0e20*/  MOV R13, UR10 ;  /* 0x0000000a000d7c02 */ /* 0x000fe20008000f00 */
[----:B------:R-:W-:-:S04]  /*0e30*/  IMAD.U32 R12, RZ, RZ, UR9 ;  /* 0x00000009ff0c7e24 */ /* 0x000fc8000f8e00ff */
[----:B------:R-:W-:-:S05]  /*0e40*/  IMAD.WIDE R12, R15, 0x4, R12 ;  /* 0x000000040f0c7825 */ /* 0x000fca00078e020c */
[----:B--2---:R0:W-:Y:S04]  /*0e50*/  STG.E desc[UR18][R12.64+-0x20], R17 ;  /* 0xffffe0110c007986 */ /* 0x0041e8000c101912 */
[----:B------:R-:W2:Y:S04]  /*0e60*/  LDG.E R19, desc[UR18][R6.64+-0x1c] ;  /* 0xffffe41206137981 */ /* 0x000ea8000c1e1900 */
[----:B--2---:R1:W-:Y:S04]  /*0e70*/  STG.E desc[UR18][R12.64+-0x1c], R19 ;  /* 0xffffe4130c007986 */ /* 0x0043e8000c101912 */
[----:B------:R-:W2:Y:S04]  /*0e80*/  LDG.E R21, desc[UR18][R6.64+-0x18] ;  /* 0xffffe81206157981 */ /* 0x000ea8000c1e1900 */
[----:B--2---:R2:W-:Y:S04]  /*0e90*/  STG.E desc[UR18][R12.64+-0x18], R21 ;  /* 0xffffe8150c007986 */ /* 0x0045e8000c101912 */
[----:B------:R-:W3:Y:S04]  /*0ea0*/  LDG.E R23, desc[UR18][R6.64+-0x14] ;  /* 0xffffec1206177981 */ /* 0x000ee8000c1e1900 */
[----:B---3--:R3:W-:Y:S04]  /*0eb0*/  STG.E desc[UR18][R12.64+-0x14], R23 ;  /* 0xffffec170c007986 */ /* 0x0087e8000c101912 */
[----:B------:R-:W4:Y:S04]  /*0ec0*/  LDG.E R25, desc[UR18][R6.64+-0x10] ;  /* 0xfffff01206197981 */ /* 0x000f28000c1e1900 */
[----:B----4-:R4:W-:Y:S04]  /*0ed0*/  STG.E desc[UR18][R12.64+-0x10], R25 ;  /* 0xfffff0190c007986 */ /* 0x0109e8000c101912 */
[----:B------:R-:W5:Y:S04]  /*0ee0*/  LDG.E R27, desc[UR18][R6.64+-0xc] ;  /* 0xfffff412061b7981 */ /* 0x000f68000c1e1900 */
[----:B-----5:R5:W-:Y:S04]  /*0ef0*/  STG.E desc[UR18][R12.64+-0xc], R27 ;  /* 0xfffff41b0c007986 */ /* 0x020be8000c101912 */
[----:B0-----:R-:W2:Y:S04]  /*0f00*/  LDG.E R17, desc[UR18][R6.64+-0x8] ;  /* 0xfffff81206117981 */ /* 0x001ea8000c1e1900 */
[----:B--2---:R0:W-:Y:S04]  /*0f10*/  STG.E desc[UR18][R12.64+-0x8], R17 ;  /* 0xfffff8110c007986 */ /* 0x0041e8000c101912 */
[----:B-1----:R-:W2:Y:S04]  /*0f20*/  LDG.E R19, desc[UR18][R6.64+-0x4] ;  /* 0xfffffc1206137981 */ /* 0x002ea8000c1e1900 */
[----:B--2---:R1:W-:Y:S04]  /*0f30*/  STG.E desc[UR18][R12.64+-0x4], R19 ;  /* 0xfffffc130c007986 */ /* 0x0043e8000c101912 */
[----:B------:R-:W2:Y:S04]  /*0f40*/  LDG.E R21, desc[UR18][R6.64] ;  /* 0x0000001206157981 */ /* 0x000ea8000c1e1900 */
[----:B--2---:R2:W-:Y:S04]  /*0f50*/  STG.E desc[UR18][R12.64], R21 ;  /* 0x000000150c007986 */ /* 0x0045e8000c101912 */
[----:B---3--:R-:W3:Y:S04]  /*0f60*/  LDG.E R23, desc[UR18][R6.64+0x4] ;  /* 0x0000041206177981 */ /* 0x008ee8000c1e1900 */
[----:B---3--:R3:W-:Y:S04]  /*0f70*/  STG.E desc[UR18][R12.64+0x4], R23 ;  /* 0x000004170c007986 */ /* 0x0087e8000c101912 */
[----:B----4-:R-:W4:Y:S04]  /*0f80*/  LDG.E R25, desc[UR18][R6.64+0x8] ;  /* 0x0000081206197981 */ /* 0x010f28000c1e1900 */
[----:B----4-:R4:W-:Y:S04]  /*0f90*/  STG.E desc[UR18][R12.64+0x8], R25 ;  /* 0x000008190c007986 */ /* 0x0109e8000c101912 */
[----:B-----5:R-:W5:Y:S04]  /*0fa0*/  LDG.E R27, desc[UR18][R6.64+0xc] ;  /* 0x00000c12061b7981 */ /* 0x020f68000c1e1900 */
[----:B-----5:R4:W-:Y:S04]  /*0fb0*/  STG.E desc[UR18][R12.64+0xc], R27 ;  /* 0x00000c1b0c007986 */ /* 0x0209e8000c101912 */
[----:B0-----:R-:W5:Y:S04]  /*0fc0*/  LDG.E R17, desc[UR18][R6.64+0x10] ;  /* 0x0000101206117981 */ /* 0x001f68000c1e1900 */
[----:B-----5:R4:W-:Y:S04]  /*0fd0*/  STG.E desc[UR18][R12.64+0x10], R17 ;  /* 0x000010110c007986 */ /* 0x0209e8000c101912 */
[----:B-1----:R-:W5:Y:S04]  /*0fe0*/  LDG.E R19, desc[UR18][R6.64+0x14] ;  /* 0x0000141206137981 */ /* 0x002f68000c1e1900 */
[----:B-----5:R4:W-:Y:S04]  /*0ff0*/  STG.E desc[UR18][R12.64+0x14], R19 ;  /* 0x000014130c007986 */ /* 0x0209e8000c101912 */
[----:B--2---:R-:W2:Y:S04]  /*1000*/  LDG.E R21, desc[UR18][R6.64+0x18] ;  /* 0x0000181206157981 */ /* 0x004ea8000c1e1900 */
[----:B--2---:R4:W-:Y:S04]  /*1010*/  STG.E desc[UR18][R12.64+0x18], R21 ;  /* 0x000018150c007986 */ /* 0x0049e8000c101912 */
[----:B---3--:R-:W2:Y:S01]  /*1020*/  LDG.E R23, desc[UR18][R6.64+0x1c] ;  /* 0x00001c1206177981 */ /* 0x008ea2000c1e1900 */
[----:B------:R-:W-:Y:S01]  /*1030*/  UIADD3 UR6, UPT, UPT, UR6, 0x10, URZ ;  /* 0x0000001006067890 */ /* 0x000fe2000fffe0ff */
[----:B------:R-:W-:Y:S01]  /*1040*/  VIADD R14, R14, 0x10 ;  /* 0x000000100e0e7836 */ /* 0x000fe20000000000 */
[----:B------:R-:W-:-:S02]  /*1050*/  IADD3 R15, PT, PT, R15, 0x10, RZ ;  /* 0x000000100f0f7810 */ /* 0x000fc40007ffe0ff */
[----:B------:R-:W-:Y:S01]  /*1060*/  UISETP.NE.AND UP1, UPT, UR6, URZ, UPT ;  /* 0x000000ff0600728c */ /* 0x000fe2000bf25270 */
[----:B--2---:R4:W-:Y:S08]  /*1070*/  STG.E desc[UR18][R12.64+0x1c], R23 ;  /* 0x00001c170c007986 */ /* 0x0049f0000c101912 */
[----:B------:R-:W-:Y:S05]  /*1080*/  BRA.U UP1, `(.L_x_8) ;  /* 0xfffffffd01547547 */ /* 0x000fea000b83ffff */
[----:B------:R-:W-:-:S05]  /*1090*/  UMOV UR6, UR7 ;  /* 0x0000000700067c82 */ /* 0x000fca0008000000 */
.L_x_7:
[----:B------:R-:W-:-:S09]  /*10a0*/  UISETP.NE.AND UP1, UPT, UR14, URZ, UPT ;  /* 0x000000ff0e00728c */ /* 0x000fd2000bf25270 */
[----:B------:R-:W-:Y:S05]  /*10b0*/  BRA.U !UP1, `(.L_x_9) ;  /* 0x0000000109f87547 */ /* 0x000fea000b800000 */
[----:B------:R-:W-:Y:S01]  /*10c0*/  UISETP.NE.AND UP1, UPT, UR15, URZ, UPT ;  /* 0x000000ff0f00728c */ /* 0x000fe2000bf25270 */
[----:B------:R-:W-:Y:S10]  /*10d0*/  BRA.U !UP0, `(.L_x_10) ;  /* 0x00000001085c7547 */ /* 0x000ff4000b800000 */
[----:B0-----:R-:W0:Y:S01]  /*10e0*/  LDC.64 R6, c[0x0][0x398] ;  /* 0x0000e600ff067b82 */ /* 0x001e220000000a00 */
[----:B----4-:R-:W-:-:S04]  /*10f0*/  VIADD R13, R11, UR6 ;  /* 0x000000060b0d7c36 */ /* 0x010fc80008000000 */
[----:B0-----:R-:W-:-:S03]  /*1100*/  IMAD.WIDE R6, R13, 0x4, R6 ;  /* 0x000000040d067825 */ /* 0x001fc600078e0206 */
[----:B------:R-:W0:Y:S02]  /*1110*/  LDC.64 R12, c[0x0][0x3a0] ;  /* 0x0000e800ff0c7b82 */ /* 0x000e240000000a00 */
[----:B------:R-:W2:Y:S01]  /*1120*/  LDG.E R15, desc[UR18][R6.64] ;  /* 0x00000012060f7981 */ /* 0x000ea2000c1e1900 */
[----:B------:R-:W-:-:S05]  /*1130*/  IADD3 R17, PT, PT, R10, UR6, RZ ;  /* 0x000000060a117c10 */ /* 0x000fca000fffe0ff */
[----:B0-----:R-:W-:-:S05]  /*1140*/  IMAD.WIDE R12, R17, 0x4, R12 ;  /* 0x00000004110c7825 */ /* 0x001fca00078e020c */
[----:B--2---:R0:W-:Y:S04]  /*1150*/  STG.E desc[UR18][R12.64], R15 ;  /* 0x0000000f0c007986 */ /* 0x0041e8000c101912 */
[----:B------:R-:W2:Y:S04]  /*1160*/  LDG.E R17, desc[UR18][R6.64+0x4] ;  /* 0x0000041206117981 */ /* 0x000ea8000c1e1900 */
[----:B--2---:R1:W-:Y:S04]  /*1170*/  STG.E desc[UR18][R12.64+0x4], R17 ;  /* 0x000004110c007986 */ /* 0x0043e8000c101912 */
[----:B------:R-:W2:Y:S04]  /*1180*/  LDG.E R19, desc[UR18][R6.64+0x8] ;  /* 0x0000081206137981 */ /* 0x000ea8000c1e1900 */
[----:B--2---:R2:W-:Y:S04]  /*1190*/  STG.E desc[UR18][R12.64+0x8], R19 ;  /* 0x000008130c007986 */ /* 0x0045e8000c101912 */
[----:B------:R-:W3:Y:S04]  /*11a0*/  LDG.E R21, desc[UR18][R6.64+0xc] ;  /* 0x00000c1206157981 */ /* 0x000ee8000c1e1900 */
[----:B---3--:R2:W-:Y:S04]  /*11b0*/  STG.E desc[UR18][R12.64+0xc], R21 ;  /* 0x00000c150c007986 */ /* 0x0085e8000c101912 */
[----:B------:R-:W3:Y:S04]  /*11c0*/  LDG.E R23, desc[UR18][R6.64+0x10] ;  /* 0x0000101206177981 */ /* 0x000ee8000c1e1900 */
[----:B---3--:R2:W-:Y:S04]  /*11d0*/  STG.E desc[UR18][R12.64+0x10], R23 ;  /* 0x000010170c007986 */ /* 0x0085e8000c101912 */
[----:B------:R-:W3:Y:S04]  /*11e0*/  LDG.E R25, desc[UR18][R6.64+0x14] ;  /* 0x0000141206197981 */ /* 0x000ee8000c1e1900 */
[----:B---3--:R2:W-:Y:S04]  /*11f0*/  STG.E desc[UR18][R12.64+0x14], R25 ;  /* 0x000014190c007986 */ /* 0x0085e8000c101912 */
[----:B0-----:R-:W3:Y:S04]  /*1200*/  LDG.E R15, desc[UR18][R6.64+0x18] ;  /* 0x00001812060f7981 */ /* 0x001ee8000c1e1900 */
[----:B---3--:R2:W-:Y:S04]  /*1210*/  STG.E desc[UR18][R12.64+0x18], R15 ;  /* 0x0000180f0c007986 */ /* 0x0085e8000c101912 */
[----:B-1----:R-:W3:Y:S01]  /*1220*/  LDG.E R17, desc[UR18][R6.64+0x1c] ;  /* 0x00001c1206117981 */ /* 0x002ee2000c1e1900 */
[----:B------:R-:W-:-:S03]  /*1230*/  UIADD3 UR6, UPT, UPT, UR6, 0x8, URZ ;  /* 0x0000000806067890 */ /* 0x000fc6000fffe0ff */
[----:B---3--:R2:W-:Y:S09]  /*1240*/  STG.E desc[UR18][R12.64+0x1c], R17 ;  /* 0x00001c110c007986 */ /* 0x0085f2000c101912 */
.L_x_10:
[----:B------:R-:W-:Y:S05]  /*1250*/  BRA.U !UP1, `(.L_x_9) ;  /* 0x0000000109907547 */ /* 0x000fea000b800000 */
[----:B------:R-:W-:Y:S02]  /*1260*/  UIADD3 UR16, UPT, UPT, UR15, -0x1, URZ ;  /* 0xffffffff0f107890 */ /* 0x000fe4000fffe0ff */
[----:B------:R-:W-:Y:S02]  /*1270*/  UISETP.NE.AND UP2, UPT, UR8, URZ, UPT ;  /* 0x000000ff0800728c */ /* 0x000fe4000bf45270 */
[----:B------:R-:W-:-:S09]  /*1280*/  UISETP.GE.U32.AND UP1, UPT, UR16, 0x3, UPT ;  /* 0x000000031000788c */ /* 0x000fd2000bf26070 */
[----:B------:R-:W-:Y:S05]  /*1290*/  BRA.U !UP1, `(.L_x_11) ;  /* 0x00000001093c7547 */ /* 0x000fea000b800000 */
[----:B0-----:R-:W0:Y:S01]  /*12a0*/  LDC.64 R6, c[0x0][0x398] ;  /* 0x0000e600ff067b82 */ /* 0x001e220000000a00 */
[----:B--2-4-:R-:W-:-:S04]  /*12b0*/  VIADD R13, R11, UR6 ;  /* 0x000000060b0d7c36 */ /* 0x014fc80008000000 */
        /* <DEDUP_REMOVED lines=10> */
[----:B------:R-:W2:Y:S01]  /*1360*/  LDG.E R21, desc[UR18][R6.64+0xc] ;  /* 0x00000c1206157981 */ /* 0x000ea2000c1e1900 */
[----:B------:R-:W-:-:S03]  /*1370*/  UIADD3 UR6, UPT, UPT, UR6, 0x4, URZ ;  /* 0x0000000406067890 */ /* 0x000fc6000fffe0ff */
[----:B--2---:R1:W-:Y:S09]  /*1380*/  STG.E desc[UR18][R12.64+0xc], R21 ;  /* 0x00000c150c007986 */ /* 0x0043f2000c101912 */
.L_x_11:
[----:B------:R-:W-:Y:S05]  /*1390*/  BRA.U !UP2, `(.L_x_9) ;  /* 0x000000010a407547 */ /* 0x000fea000b800000 */
[----:B0-----:R-:W0:Y:S01]  /*13a0*/  LDC.64 R6, c[0x0][0x398] ;  /* 0x0000e600ff067b82 */ /* 0x001e220000000a00 */
[----:B------:R-:W-:-:S07]  /*13b0*/  VIADD R11, R11, UR6 ;  /* 0x000000060b0b7c36 */ /* 0x000fce0008000000 */
[----:B-12-4-:R-:W1:Y:S01]  /*13c0*/  LDC.64 R12, c[0x0][0x3a0] ;  /* 0x0000e800ff0c7b82 */ /* 0x016e620000000a00 */
[----:B0-----:R-:W-:-:S05]  /*13d0*/  IMAD.WIDE R6, R11, 0x4, R6 ;  /* 0x000000040b067825 */ /* 0x001fca00078e0206 */
[----:B------:R-:W2:Y:S01]  /*13e0*/  LDG.E R15, desc[UR18][R6.64] ;  /* 0x00000012060f7981 */ /* 0x000ea2000c1e1900 */
[----:B------:R-:W-:Y:S01]  /*13f0*/  IADD3 R11, PT, PT, R10, UR6, RZ ;  /* 0x000000060a0b7c10 */ /* 0x000fe2000fffe0ff */
[----:B------:R-:W-:-:S04]  /*1400*/  UISETP.NE.AND UP1, UPT, UR8, 0x1, UPT ;  /* 0x000000010800788c */ /* 0x000fc8000bf25270 */
[----:B-1----:R-:W-:-:S05]  /*1410*/  IMAD.WIDE R10, R11, 0x4, R12 ;  /* 0x000000040b0a7825 */ /* 0x002fca00078e020c */
[----:B--2---:R3:W-:Y:S01]  /*1420*/  STG.E desc[UR18][R10.64], R15 ;  /* 0x0000000f0a007986 */ /* 0x0047e2000c101912 */
[----:B------:R-:W-:Y:S05]  /*1430*/  BRA.U !UP1, `(.L_x_9) ;  /* 0x0000000109187547 */ /* 0x000fea000b800000 */
[----:B------:R-:W2:Y:S01]  /*1440*/  LDG.E R13, desc[UR18][R6.64+0x4] ;  /* 0x00000412060d7981 */ /* 0x000ea2000c1e1900 */
[----:B------:R-:W-:-:S03]  /*1450*/  UISETP.NE.AND UP1, UPT, UR8, 0x2, UPT ;  /* 0x000000020800788c */ /* 0x000fc6000bf25270 */
[----:B--2---:R0:W-:Y:S06]  /*1460*/  STG.E desc[UR18][R10.64+0x4], R13 ;  /* 0x0000040d0a007986 */ /* 0x0041ec000c101912 */
[----:B------:R-:W-:Y:S05]  /*1470*/  BRA.U !UP1, `(.L_x_9) ;  /* 0x0000000109087547 */ /* 0x000fea000b800000 */
[----:B------:R-:W2:Y:S04]  /*1480*/  LDG.E R7, desc[UR18][R6.64+0x8] ;  /* 0x0000081206077981 */ /* 0x000ea8000c1e1900 */
[----:B--2---:R1:W-:Y:S02]  /*1490*/  STG.E desc[UR18][R10.64+0x8], R7 ;  /* 0x000008070a007986 */ /* 0x0043e4000c101912 */
.L_x_9:
[----:B------:R-:W-:Y:S05]  /*14a0*/  @P1 BRA `(.L_x_12) ;  /* 0xfffffff800081947 */ /* 0x000fea000383ffff */
[----:B------:R-:W-:Y:S05]  /*14b0*/  @P0 BRA `(.L_x_13) ;  /* 0xfffffff400d80947 */ /* 0x000fea000383ffff */
[----:B------:R-:W-:-:S06]  /*14c0*/  UIADD3 UR4, UPT, UPT, UR4, 0x1, URZ ;  /* 0x0000000104047890 */ /* 0x000fcc000fffe0ff */
[----:B------:R-:W-:-:S13]  /*14d0*/  ISETP.NE.AND P0, PT, R16, UR4, PT ;  /* 0x0000000410007c0c */ /* 0x000fda000bf05270 */
[----:B------:R-:W-:Y:S05]  /*14e0*/  @!P0 EXIT ;  /* 0x000000000000894d */ /* 0x000fea0003800000 */
[----:B------:R-:W-:Y:S05]  /*14f0*/  BRA `(.L_x_14) ;  /* 0xfffffff400c47947 */ /* 0x000fea000383ffff */
.L_x_6:
[C---:B------:R-:W-:Y:S01]  /*1500*/  LOP3.LUT R16, R5.reuse, 0x7, RZ, 0xc0, !PT ;  /* 0x0000000705107812 */ /* 0x040fe200078ec0ff */
[----:B------:R-:W-:Y:S01]  /*1510*/  UMOV UR4, URZ ;  /* 0x000000ff00047c82 */ /* 0x000fe20008000000 */
[C---:B------:R-:W-:Y:S02]  /*1520*/  LOP3.LUT R17, R5.reuse, 0x3, RZ, 0xc0, !PT ;  /* 0x0000000305117812 */ /* 0x040fe400078ec0ff */
[----:B------:R-:W-:Y:S01]  /*1530*/  LOP3.LUT R8, R5, 0x7ffffff8, RZ, 0xc0, !PT ;  /* 0x7ffffff805087812 */ /* 0x000fe200078ec0ff */
[----:B------:R-:W-:-:S05]  /*1540*/  VIADD R6, R16, 0xffffffff ;  /* 0xffffffff10067836 */ /* 0x000fca0000000000 */
[----:B------:R-:W-:-:S13]  /*1550*/  ISETP.GE.U32.AND P1, PT, R6, 0x3, PT ;  /* 0x000000030600780c */ /* 0x000fda0003f26070 */
.L_x_21:
[----:B0-----:R-:W0:Y:S01]  /*1560*/  LDCU UR5, c[0x0][0x388] ;  /* 0x00007100ff0577ac */ /* 0x001e220008000800 */
[----:B--2---:R-:W-:Y:S01]  /*1570*/  IADD3 R7, PT, PT, R3, UR4, RZ ;  /* 0x0000000403077c10 */ /* 0x004fe2000fffe0ff */
[----:B------:R-:W-:Y:S01]  /*1580*/  IMAD.MOV.U32 R5, RZ, RZ, RZ ;  /* 0x000000ffff057224 */ /* 0x000fe200078e00ff */
[----:B-1----:R-:W1:Y:S01]  /*1590*/  LDCU UR7, c[0x0][0x390] ;  /* 0x00007200ff0777ac */ /* 0x002e620008000800 */
[----:B------:R-:W-:Y:S01]  /*15a0*/  UMOV UR6, UR4 ;  /* 0x0000000400067c82 */ /* 0x000fe20008000000 */
[----:B------:R-:W-:Y:S01]  /*15b0*/  UIADD3 UR4, UPT, UPT, UR4, 0x1, URZ ;  /* 0x0000000104047890 */ /* 0x000fe2000fffe0ff */
[----:B0-----:R-:W-:-:S03]  /*15c0*/  IMAD R10, R7, UR5, R0 ;  /* 0x00000005070a7c24 */ /* 0x001fc6000f8e0200 */
[----:B-1----:R-:W-:-:S11]  /*15d0*/  UISETP.NE.AND UP0, UPT, UR4, UR7, UPT ;  /* 0x000000070400728c */ /* 0x002fd6000bf05270 */
.L_x_20:
[----:B01----:R-:W0:Y:S01]  /*15e0*/  LDC R14, c[0x0][0x390] ;  /* 0x0000e400ff0e7b82 */ /* 0x003e220000000800 */
[----:B------:R-:W1:Y:S01]  /*15f0*/  LDCU UR5, c[0x0][0x388] ;  /* 0x00007100ff0577ac */ /* 0x000e620008000800 */
[----:B--2---:R-:W-:Y:S01]  /*1600*/  IADD3 R9, PT, PT, R10, R5, RZ ;  /* 0x000000050a097210 */ /* 0x004fe20007ffe0ff */
[----:B------:R-:W-:-:S04]  /*1610*/  HFMA2 R12, -RZ, RZ, 0, 0 ;  /* 0x00000000ff0c7431 */ /* 0x000fc800000001ff */
[----:B-1----:R-:W-:Y:S01]  /*1620*/  IMAD R9, R9, UR5, R2 ;  /* 0x0000000509097c24 */ /* 0x002fe2000f8e0202 */
[C---:B0-----:R-:W-:Y:S01]  /*1630*/  ISETP.GE.U32.AND P2, PT, R14.reuse, 0x8, PT ;  /* 0x000000080e00780c */ /* 0x041fe20003f46070 */
[----:B------:R-:W-:Y:S02]  /*1640*/  IMAD R11, R14, UR6, R5 ;  /* 0x000000060e0b7c24 */ /* 0x000fe4000f8e0205 */
[----:B------:R-:W-:Y:S02]  /*1650*/  VIADD R5, R5, 0x1 ;  /* 0x0000000105057836 */ /* 0x000fe40000000000 */
[----:B------:R-:W-:-:S03]  /*1660*/  IMAD R11, R11, R14, R4 ;  /* 0x0000000e0b0b7224 */ /* 0x000fc600078e0204 */
[----:B------:R-:W-:-:S05]  /*1670*/  ISETP.NE.AND P0, PT, R5, R14, PT ;  /* 0x0000000e0500720c */ /* 0x000fca0003f05270 */
[----:B------:R-:W-:Y:S08]  /*1680*/  @!P2 BRA `(.L_x_15) ;  /* 0x000000000060a947 */ /* 0x000ff00003800000 */
[----:B------:R-:W0:Y:S01]  /*1690*/  LDC.64 R6, c[0x0][0x3a8] ;  /* 0x0000ea00ff067b82 */ /* 0x000e220000000a00 */
[----:B------:R-:W-:-:S05]  /*16a0*/  UMOV UR5, URZ ;  /* 0x000000ff00057c82 */ /* 0x000fca0008000000 */
.L_x_16:
[----:B-1----:R-:W-:Y:S01]  /*16b0*/  IADD3 R15, PT, PT, R9, UR5, RZ ;  /* 0x00000005090f7c10 */ /* 0x002fe2000fffe0ff */
[----:B------:R-:W-:Y:S01]  /*16c0*/  VIADD R13, R11, UR5 ;  /* 0x000000050b0d7c36 */ /* 0x000fe20008000000 */
[----:B------:R-:W-:Y:S02]  /*16d0*/  UIADD3 UR5, UPT, UPT, UR5, 0x8, URZ ;  /* 0x0000000805057890 */ /* 0x000fe4000fffe0ff */
[----:B------:R-:W-:Y:S01]  /*16e0*/  IADD3 R21, PT, PT, R15, 0x2, RZ ;  /* 0x000000020f157810 */ /* 0x000fe20007ffe0ff */
[----:B0-----:R-:W-:Y:S01]  /*16f0*/  IMAD.WIDE R12, R13, 0x4, R6 ;  /* 0x000000040d0c7825 */ /* 0x001fe200078e0206 */
[C---:B------:R-:W-:Y:S02]  /*1700*/  IADD3 R25, PT, PT, R15.reuse, 0x4, RZ ;  /* 0x000000040f197810 */ /* 0x040fe40007ffe0ff */
[C---:B------:R-:W-:Y:S01]  /*1710*/  IADD3 R29, PT, PT, R15.reuse, 0x6, RZ ;  /* 0x000000060f1d7810 */ /* 0x040fe20007ffe0ff */
[C---:B------:R-:W-:Y:S01]  /*1720*/  VIADD R19, R15.reuse, 0x1 ;  /* 0x000000010f137836 */ /* 0x040fe20000000000 */
[----:B------:R1:W-:Y:S01]  /*1730*/  STG.E desc[UR18][R12.64+0x8], R21 ;  /* 0x000008150c007986 */ /* 0x0003e2000c101912 */
[C---:B------:R-:W-:Y:S01]  /*1740*/  VIADD R23, R15.reuse, 0x3 ;  /* 0x000000030f177836 */ /* 0x040fe20000000000 */
[----:B------:R-:W-:Y:S01]  /*1750*/  ISETP.NE.AND P2, PT, R8, UR5, PT ;  /* 0x0000000508007c0c */ /* 0x000fe2000bf45270 */
[C---:B------:R-:W-:Y:S01]  /*1760*/  VIADD R27, R15.reuse, 0x5 ;  /* 0x000000050f1b7836 */ /* 0x040fe20000000000 */
[----:B------:R1:W-:Y:S01]  /*1770*/  STG.E desc[UR18][R12.64+0x4], R19 ;  /* 0x000004130c007986 */ /* 0x0003e2000c101912 */
[----:B------:R-:W-:-:S03]  /*1780*/  VIADD R18, R15, 0x7 ;  /* 0x000000070f127836 */ /* 0x000fc60000000000 */
[----:B------:R1:W-:Y:S04]  /*1790*/  STG.E desc[UR18][R12.64], R15 ;  /* 0x0000000f0c007986 */ /* 0x0003e8000c101912 */
[----:B------:R1:W-:Y:S04]  /*17a0*/  STG.E desc[UR18][R12.64+0xc], R23 ;  /* 0x00000c170c007986 */ /* 0x0003e8000c101912 */
[----:B------:R1:W-:Y:S04]  /*17b0*/  STG.E desc[UR18][R12.64+0x10], R25 ;  /* 0x000010190c007986 */ /* 0x0003e8000c101912 */
[----:B------:R1:W-:Y:S04]  /*17c0*/  STG.E desc[UR18][R12.64+0x14], R27 ;  /* 0x0000141b0c007986 */ /* 0x0003e8000c101912 */
[----:B------:R1:W-:Y:S04]  /*17d0*/  STG.E desc[UR18][R12.64+0x18], R29 ;  /* 0x0000181d0c007986 */ /* 0x0003e8000c101912 */
[----:B------:R1:W-:Y:S01]  /*17e0*/  STG.E desc[UR18][R12.64+0x1c], R18 ;  /* 0x00001c120c007986 */ /* 0x0003e2000c101912 */
[----:B------:R-:W-:Y:S05]  /*17f0*/  @P2 BRA `(.L_x_16) ;  /* 0xfffffffc00ac2947 */ /* 0x000fea000383ffff */
[----:B-1----:R-:W-:-:S07]  /*1800*/  MOV R12, R8 ;  /* 0x00000008000c7202 */ /* 0x002fce0000000f00 */
.L_x_15:
[----:B------:R-:W-:-:S13]  /*1810*/  ISETP.NE.AND P2, PT, R16, RZ, PT ;  /* 0x000000ff1000720c */ /* 0x000fda0003f45270 */
[----:B------:R-:W-:Y:S05]  /*1820*/  @!P2 BRA `(.L_x_17) ;  /* 0x00000000007ca947 */ /* 0x000fea0003800000 */
[----:B------:R-:W-:Y:S01]  /*1830*/  ISETP.NE.AND P2, PT, R17, RZ, PT ;  /* 0x000000ff1100720c */ /* 0x000fe20003f45270 */
[----:B------:R-:W-:-:S12]  /*1840*/  @!P1 BRA `(.L_x_18) ;  /* 0x0000000000309947 */ /* 0x000fd80003800000 */
[----:B------:R-:W0:Y:S01]  /*1850*/  LDC.64 R6, c[0x0][0x3a8] ;  /* 0x0000ea00ff067b82 */ /* 0x000e220000000a00 */
[----:B------:R-:W-:Y:S01]  /*1860*/  IMAD.IADD R15, R11, 0x1, R12 ;  /* 0x000000010b0f7824 */ /* 0x000fe200078e020c */
[----:B------:R-:W-:Y:S02]  /*1870*/  IADD3 R13, PT, PT, R9, R12, RZ ;  /* 0x0000000c090d7210 */ /* 0x000fe40007ffe0ff */
[----:B------:R-:W-:Y:S02]  /*1880*/  IADD3 R12, PT, PT, R12, 0x4, RZ ;  /* 0x000000040c0c7810 */ /* 0x000fe40007ffe0ff */
[C---:B------:R-:W-:Y:S01]  /*1890*/  IADD3 R19, PT, PT, R13.reuse, 0x2, RZ ;  /* 0x000000020d137810 */ /* 0x040fe20007ffe0ff */
[----:B------:R-:W-:Y:S02]  /*18a0*/  VIADD R21, R13, 0x3 ;  /* 0x000000030d157836 */ /* 0x000fe40000000000 */
[----:B0-----:R-:W-:-:S04]  /*18b0*/  IMAD.WIDE R6, R15, 0x4, R6 ;  /* 0x000000040f067825 */ /* 0x001fc800078e0206 */
[----:B------:R-:W-:Y:S01]  /*18c0*/  VIADD R15, R13, 0x1 ;  /* 0x000000010d0f7836 */ /* 0x000fe20000000000 */
[----:B------:R0:W-:Y:S04]  /*18d0*/  STG.E desc[UR18][R6.64], R13 ;  /* 0x0000000d06007986 */ /* 0x0001e8000c101912 */
[----:B------:R0:W-:Y:S04]  /*18e0*/  STG.E desc[UR18][R6.64+0x4], R15 ;  /* 0x0000040f06007986 */ /* 0x0001e8000c101912 */
[----:B------:R0:W-:Y:S04]  /*18f0*/  STG.E desc[UR18][R6.64+0x8], R19 ;  /* 0x0000081306007986 */ /* 0x0001e8000c101912 */
[----:B------:R0:W-:Y:S02]  /*1900*/  STG.E desc[UR18][R6.64+0xc], R21 ;  /* 0x00000c1506007986 */ /* 0x0001e4000c101912 */
.L_x_18:
[----:B------:R-:W-:Y:S05]  /*1910*/  @!P2 BRA `(.L_x_17) ;  /* 0x000000000040a947 */ /* 0x000fea0003800000 */
[----:B------:R-:W-:Y:S02]  /*1920*/  LOP3.LUT P3, RZ, R14, 0x1, RZ, 0xc0, !PT ;  /* 0x000000010eff7812 */ /* 0x000fe4000786c0ff */
[----:B------:R-:W-:-:S11]  /*1930*/  ISETP.NE.AND P2, PT, R17, 0x1, PT ;  /* 0x000000011100780c */ /* 0x000fd60003f45270 */
[----:B0-----:R-:W0:Y:S02]  /*1940*/  @P3 LDC.64 R6, c[0x0][0x3a8] ;  /* 0x0000ea00ff063b82 */ /* 0x001e240000000a00 */
[----:B------:R-:W-:Y:S05]  /*1950*/  @!P2 BRA `(.L_x_19) ;  /* 0x000000000020a947 */ /* 0x000fea0003800000 */
[----:B------:R-:W1:Y:S01]  /*1960*/  LDC.64 R14, c[0x0][0x3a8] ;  /* 0x0000ea00ff0e7b82 */ /* 0x000e620000000a00 */
[----:B------:R-:W-:Y:S01]  /*1970*/  IMAD.IADD R19, R11, 0x1, R12 ;  /* 0x000000010b137824 */ /* 0x000fe200078e020c */
[----:B------:R-:W-:Y:S02]  /*1980*/  IADD3 R13, PT, PT, R9, R12, RZ ;  /* 0x0000000c090d7210 */ /* 0x000fe40007ffe0ff */
[----:B------:R-:W-:Y:S01]  /*1990*/  IADD3 R12, PT, PT, R12, 0x2, RZ ;  /* 0x000000020c0c7810 */ /* 0x000fe20007ffe0ff */
[----:B-1----:R-:W-:-:S04]  /*19a0*/  IMAD.WIDE R14, R19, 0x4, R14 ;  /* 0x00000004130e7825 */ /* 0x002fc800078e020e */
[----:B------:R-:W-:Y:S01]  /*19b0*/  VIADD R19, R13, 0x1 ;  /* 0x000000010d137836 */ /* 0x000fe20000000000 */
[----:B------:R1:W-:Y:S04]  /*19c0*/  STG.E desc[UR18][R14.64], R13 ;  /* 0x0000000d0e007986 */ /* 0x0003e8000c101912 */
[----:B------:R1:W-:Y:S02]  /*19d0*/  STG.E desc[UR18][R14.64+0x4], R19 ;  /* 0x000004130e007986 */ /* 0x0003e4000c101912 */
.L_x_19:
[----:B------:R-:W-:Y:S01]  /*19e0*/  @P3 IMAD.IADD R11, R11, 0x1, R12 ;  /* 0x000000010b0b3824 */ /* 0x000fe200078e020c */
[----:B------:R-:W-:-:S03]  /*19f0*/  @P3 IADD3 R9, PT, PT, R9, R12, RZ ;  /* 0x0000000c09093210 */ /* 0x000fc60007ffe0ff */
[----:B0-----:R-:W-:-:S05]  /*1a00*/  @P3 IMAD.WIDE R6, R11, 0x4, R6 ;  /* 0x000000040b063825 */ /* 0x001fca00078e0206 */
[----:B------:R2:W-:Y:S02]  /*1a10*/  @P3 STG.E desc[UR18][R6.64], R9 ;  /* 0x0000000906003986 */ /* 0x0005e4000c101912 */
.L_x_17:
[----:B------:R-:W-:Y:S05]  /*1a20*/  @P0 BRA `(.L_x_20) ;  /* 0xfffffff800ec0947 */ /* 0x000fea000383ffff */
[----:B------:R-:W-:Y:S05]  /*1a30*/  BRA.U UP0, `(.L_x_21) ;  /* 0xfffffff900c87547 */ /* 0x000fea000b83ffff */
[----:B------:R-:W-:Y:S05]  /*1a40*/  EXIT ;  /* 0x000000000000794d */ /* 0x000fea0003800000 */
.L_x_22:
[----:B------:R-:W-:-:S00]  /*1a50*/  BRA `(.L_x_22) ;  /* 0xfffffffc00fc7947 */ /* 0x000fc0000383ffff */
[----:B------:R-:W-:-:S00]  /*1a60*/  NOP ;  /* 0x0000000000007918 */ /* 0x000fc00000000000 */
        /* <DEDUP_REMOVED lines=9> */
.L_x_23:


//--------------------- .nv.shared.reserved.0     --------------------------
	.section	.nv.shared.reserved.0,"aw",@nobits
	.weak		__nv_reservedSMEM_offset_0_alias
	.size		__nv_reservedSMEM_offset_0_alias, 0, 64
	.other		__nv_reservedSMEM_offset_0_alias,@"STO_CUDA_RESERVED_SHARED STV_DEFAULT"
__nv_reservedSMEM_offset_0_alias:
	.zero		0
	.zero		64


//--------------------- .nv.constant0._Z21dense_conv_gpu_kerneliiiiiPKfPfPi --------------------------
	.section	.nv.constant0._Z21dense_conv_gpu_kerneliiiiiPKfPfPi,"a",@progbits
	.sectionflags	@""
	.align	4
.nv.constant0._Z21dense_conv_gpu_kerneliiiiiPKfPfPi:
	.zero		944


//--------------------- SYMBOLS --------------------------

	.type		.nv.reservedSmem.offset0,@object
	.size		.nv.reservedSmem.offset0,0x4
